def attn_fwd(
    Q,
    K,
    V,
    Out,
    Lse,
    sm_scale,
    stride_qz,
    stride_qh,
    stride_qm,
    stride_qk,
    stride_kz,
    stride_kh,
    stride_kn,
    stride_kk,
    stride_vz,
    stride_vh,
    stride_vn,
    stride_vk,
    stride_oz,
    stride_oh,
    stride_om,
    stride_ok,
    seqlen_q,
    seqlen_k,
    BLOCK_M: tl.constexpr,
    BLOCK_N: tl.constexpr,
    HEAD_DIM: tl.constexpr,
    CAUSAL: tl.constexpr,
):
    start_m = tl.program_id(0)
    off_hz = tl.program_id(1)
    q_off = off_hz * stride_qh
    k_off = off_hz * stride_kh
    v_off = off_hz * stride_vh
    offs_m = start_m * BLOCK_M + tl.arange(0, BLOCK_M)
    offs_d = tl.arange(0, HEAD_DIM)
    offs_n = tl.arange(0, BLOCK_N)
    q_ptrs = Q + q_off + offs_m[:, None] * stride_qm + offs_d[None, :] * stride_qk
    k_ptrs = K + k_off + offs_d[:, None] * stride_kk + offs_n[None, :] * stride_kn
    v_ptrs = V + v_off + offs_n[:, None] * stride_vn + offs_d[None, :] * stride_vk
    m_i = tl.full([BLOCK_M], float("-inf"), dtype=tl.float32)
    l_i = tl.zeros([BLOCK_M], dtype=tl.float32) + 1.0
    acc = tl.zeros([BLOCK_M, HEAD_DIM], dtype=tl.float32)
    q = tl.load(q_ptrs)
    acc, l_i, m_i = _attn_fwd_inner(
        acc,
        l_i,
        m_i,
        q,
        k_ptrs,
        v_ptrs,
        sm_scale,
        stride_kn,
        stride_vn,
        start_m,
        seqlen_k,
        BLOCK_M,
        BLOCK_N,
        HEAD_DIM,
        CAUSAL,
    )
    acc = acc / l_i[:, None]
    lse = m_i + tl.math.log2(l_i) / 1.4426950408889634
    o_ptrs = (
        Out
        + off_hz * stride_oh
        + offs_m[:, None] * stride_om
        + offs_d[None, :] * stride_ok
    )
    tl.store(o_ptrs, acc.to(Out.dtype.element_ty))
    tl.store(Lse + off_hz * seqlen_q + offs_m, lse)

# config = {"BLOCK_M": 64, "BLOCK_N": 32, "HEAD_DIM": 128, "arch": "sm_80", "causal": true, "dtype": "fp16", "num_stages": 3, "num_warps": 4}
# arch = sm_80


// ===== COMPILED SASS (sm_80) =====

	.target	sm_80

	.elftype	@"ET_EXEC"


//--------------------- .note.nv.tkinfo           --------------------------
	.section	.note.nv.tkinfo,"",@"SHT_NOTE"
	.sectionflags	@"SHF_NOTE_NV_TKINFO"
	.tkinfo
        /*0018*/ 	.word	0x00000002
        /*0030*/ 	.string	""
        /*0030*/ 	.string	"ptxas"
        /*0030*/ 	.string	"Cuda compilation tools, release 13.0, V13.0.88"
        /*0030*/ 	.string	"Build cuda_13.0.r13.0/compiler.36424714_0"
        /*0030*/ 	.string	"-v  -suppress-debug-info  -lineinfo  -arch sm_80 "



//--------------------- .note.nv.cuinfo           --------------------------
	.section	.note.nv.cuinfo,"",@"SHT_NOTE"
	.sectionflags	@"SHF_NOTE_NV_CUINFO"
        /*0018*/ 	.short	0x0002
        /*001a*/ 	.short	0x0050
        /*001c*/ 	.short	0x0082
	.zero		2


//--------------------- .nv.info                  --------------------------
	.section	.nv.info,"",@"SHT_CUDA_INFO"
	.align	4


	//----- nvinfo : EIATTR_REGCOUNT
	.align		4
        /*0000*/ 	.byte	0x04, 0x2f
        /*0002*/ 	.short	(.L_2 - .L_1)
	.align		4
.L_1:
        /*0004*/ 	.word	index@(attn_fwd)
        /*0008*/ 	.word	0x000000ff


	//----- nvinfo : EIATTR_FRAME_SIZE
	.align		4
.L_2:
        /*000c*/ 	.byte	0x04, 0x11
        /*000e*/ 	.short	(.L_4 - .L_3)
	.align		4
.L_3:
        /*0010*/ 	.word	index@(attn_fwd)
        /*0014*/ 	.word	0x00000080


	//----- nvinfo : EIATTR_MIN_STACK_SIZE
	.align		4
.L_4:
        /*0018*/ 	.byte	0x04, 0x12
        /*001a*/ 	.short	(.L_6 - .L_5)
	.align		4
.L_5:
        /*001c*/ 	.word	index@(attn_fwd)
        /*0020*/ 	.word	0x00000080
.L_6:


//--------------------- .nv.info.attn_fwd         --------------------------
	.section	.nv.info.attn_fwd,"",@"SHT_CUDA_INFO"
	.sectionflags	@""
	.align	4


	//----- nvinfo : EIATTR_CUDA_API_VERSION
	.align		4
        /*0000*/ 	.byte	0x04, 0x37
        /*0002*/ 	.short	(.L_8 - .L_7)
.L_7:
        /*0004*/ 	.word	0x00000082


	//----- nvinfo : EIATTR_SW2861232_WAR
	.align		4
.L_8:
        /*0008*/ 	.byte	0x01, 0x35
	.zero		2


	//----- nvinfo : EIATTR_PARAM_CBANK
	.align		4
        /*000c*/ 	.byte	0x04, 0x0a
        /*000e*/ 	.short	(.L_10 - .L_9)
	.align		4
.L_9:
        /*0010*/ 	.word	index@(.nv.constant0.attn_fwd)
        /*0014*/ 	.short	0x0160
        /*0016*/ 	.short	0x0088


	//----- nvinfo : EIATTR_CBANK_PARAM_SIZE
	.align		4
.L_10:
        /*0018*/ 	.byte	0x03, 0x19
        /*001a*/ 	.short	0x0088


	//----- nvinfo : EIATTR_KPARAM_INFO
	.align		4
        /*001c*/ 	.byte	0x04, 0x17
        /*001e*/ 	.short	(.L_12 - .L_11)
.L_11:
        /*0020*/ 	.word	0x00000000
        /*0024*/ 	.short	0x0019
        /*0026*/ 	.short	0x0080
        /*0028*/ 	.byte	0x00, 0xf4, 0x21, 0x00


	//----- nvinfo : EIATTR_KPARAM_INFO
	.align		4
.L_12:
        /*002c*/ 	.byte	0x04, 0x17
        /*002e*/ 	.short	(.L_14 - .L_13)
.L_13:
        /*0030*/ 	.word	0x00000000
        /*0034*/ 	.short	0x0018
        /*0036*/ 	.short	0x0078
        /*0038*/ 	.byte	0x00, 0xf4, 0x21, 0x00


	//----- nvinfo : EIATTR_KPARAM_INFO
	.align		4
.L_14:
        /*003c*/ 	.byte	0x04, 0x17
        /*003e*/ 	.short	(.L_16 - .L_15)
.L_15:
        /*0040*/ 	.word	0x00000000
        /*0044*/ 	.short	0x0017
        /*0046*/ 	.short	0x0070
        /*0048*/ 	.byte	0x00, 0xf0, 0x11, 0x00


	//----- nvinfo : EIATTR_KPARAM_INFO
	.align		4
.L_16:
        /*004c*/ 	.byte	0x04, 0x17
        /*004e*/ 	.short	(.L_18 - .L_17)
.L_17:
        /*0050*/ 	.word	0x00000000
        /*0054*/ 	.short	0x0016
        /*0056*/ 	.short	0x006c
        /*0058*/ 	.byte	0x00, 0xf0, 0x11, 0x00


	//----- nvinfo : EIATTR_KPARAM_INFO
	.align		4
.L_18:
        /*005c*/ 	.byte	0x04, 0x17
        /*005e*/ 	.short	(.L_20 - .L_19)
.L_19:
        /*0060*/ 	.word	0x00000000
        /*0064*/ 	.short	0x0015
        /*0066*/ 	.short	0x0068
        /*0068*/ 	.byte	0x00, 0xf0, 0x11, 0x00


	//----- nvinfo : EIATTR_KPARAM_INFO
	.align		4
.L_20:
        /*006c*/ 	.byte	0x04, 0x17
        /*006e*/ 	.short	(.L_22 - .L_21)
.L_21:
        /*0070*/ 	.word	0x00000000
        /*0074*/ 	.short	0x0014
        /*0076*/ 	.short	0x0064
        /*0078*/ 	.byte	0x00, 0xf0, 0x11, 0x00


	//----- nvinfo : EIATTR_KPARAM_INFO
	.align		4
.L_22:
        /*007c*/ 	.byte	0x04, 0x17
        /*007e*/ 	.short	(.L_24 - .L_23)
.L_23:
        /*0080*/ 	.word	0x00000000
        /*0084*/ 	.short	0x0013
        /*0086*/ 	.short	0x0060
        /*0088*/ 	.byte	0x00, 0xf0, 0x11, 0x00


	//----- nvinfo : EIATTR_KPARAM_INFO
	.align		4
.L_24:
        /*008c*/ 	.byte	0x04, 0x17
        /*008e*/ 	.short	(.L_26 - .L_25)
.L_25:
        /*0090*/ 	.word	0x00000000
        /*0094*/ 	.short	0x0012
        /*0096*/ 	.short	0x005c
        /*0098*/ 	.byte	0x00, 0xf0, 0x11, 0x00


	//----- nvinfo : EIATTR_KPARAM_INFO
	.align		4
.L_26:
        /*009c*/ 	.byte	0x04, 0x17
        /*009e*/ 	.short	(.L_28 - .L_27)
.L_27:
        /*00a0*/ 	.word	0x00000000
        /*00a4*/ 	.short	0x0011
        /*00a6*/ 	.short	0x0058
        /*00a8*/ 	.byte	0x00, 0xf0, 0x11, 0x00


	//----- nvinfo : EIATTR_KPARAM_INFO
	.align		4
.L_28:
        /*00ac*/ 	.byte	0x04, 0x17
        /*00ae*/ 	.short	(.L_30 - .L_29)
.L_29:
        /*00b0*/ 	.word	0x00000000
        /*00b4*/ 	.short	0x0010
        /*00b6*/ 	.short	0x0054
        /*00b8*/ 	.byte	0x00, 0xf0, 0x11, 0x00


	//----- nvinfo : EIATTR_KPARAM_INFO
	.align		4
.L_30:
        /*00bc*/ 	.byte	0x04, 0x17
        /*00be*/ 	.short	(.L_32 - .L_31)
.L_31:
        /*00c0*/ 	.word	0x00000000
        /*00c4*/ 	.short	0x000f
        /*00c6*/ 	.short	0x0050
        /*00c8*/ 	.byte	0x00, 0xf0, 0x11, 0x00


	//----- nvinfo : EIATTR_KPARAM_INFO
	.align		4
.L_32:
        /*00cc*/ 	.byte	0x04, 0x17
        /*00ce*/ 	.short	(.L_34 - .L_33)
.L_33:
        /*00d0*/ 	.word	0x00000000
        /*00d4*/ 	.short	0x000e
        /*00d6*/ 	.short	0x004c
        /*00d8*/ 	.byte	0x00, 0xf0, 0x11, 0x00


	//----- nvinfo : EIATTR_KPARAM_INFO
	.align		4
.L_34:
        /*00dc*/ 	.byte	0x04, 0x17
        /*00de*/ 	.short	(.L_36 - .L_35)
.L_35:
        /*00e0*/ 	.word	0x00000000
        /*00e4*/ 	.short	0x000d
        /*00e6*/ 	.short	0x0048
        /*00e8*/ 	.byte	0x00, 0xf0, 0x11, 0x00


	//----- nvinfo : EIATTR_KPARAM_INFO
	.align		4
.L_36:
        /*00ec*/ 	.byte	0x04, 0x17
        /*00ee*/ 	.short	(.L_38 - .L_37)
.L_37:
        /*00f0*/ 	.word	0x00000000
        /*00f4*/ 	.short	0x000c
        /*00f6*/ 	.short	0x0044
        /*00f8*/ 	.byte	0x00, 0xf0, 0x11, 0x00


	//----- nvinfo : EIATTR_KPARAM_INFO
	.align		4
.L_38:
        /*00fc*/ 	.byte	0x04, 0x17
        /*00fe*/ 	.short	(.L_40 - .L_39)
.L_39:
        /*0100*/ 	.word	0x00000000
        /*0104*/ 	.short	0x000b
        /*0106*/ 	.short	0x0040
        /*0108*/ 	.byte	0x00, 0xf0, 0x11, 0x00


	//----- nvinfo : EIATTR_KPARAM_INFO
	.align		4
.L_40:
        /*010c*/ 	.byte	0x04, 0x17
        /*010e*/ 	.short	(.L_42 - .L_41)
.L_41:
        /*0110*/ 	.word	0x00000000
        /*0114*/ 	.short	0x000a
        /*0116*/ 	.short	0x003c
        /*0118*/ 	.byte	0x00, 0xf0, 0x11, 0x00


	//----- nvinfo : EIATTR_KPARAM_INFO
	.align		4
.L_42:
        /*011c*/ 	.byte	0x04, 0x17
        /*011e*/ 	.short	(.L_44 - .L_43)
.L_43:
        /*0120*/ 	.word	0x00000000
        /*0124*/ 	.short	0x0009
        /*0126*/ 	.short	0x0038
        /*0128*/ 	.byte	0x00, 0xf0, 0x11, 0x00


	//----- nvinfo : EIATTR_KPARAM_INFO
	.align		4
.L_44:
        /*012c*/ 	.byte	0x04, 0x17
        /*012e*/ 	.short	(.L_46 - .L_45)
.L_45:
        /*0130*/ 	.word	0x00000000
        /*0134*/ 	.short	0x0008
        /*0136*/ 	.short	0x0034
        /*0138*/ 	.byte	0x00, 0xf0, 0x11, 0x00


	//----- nvinfo : EIATTR_KPARAM_INFO
	.align		4
.L_46:
        /*013c*/ 	.byte	0x04, 0x17
        /*013e*/ 	.short	(.L_48 - .L_47)
.L_47:
        /*0140*/ 	.word	0x00000000
        /*0144*/ 	.short	0x0007
        /*0146*/ 	.short	0x0030
        /*0148*/ 	.byte	0x00, 0xf0, 0x11, 0x00


	//----- nvinfo : EIATTR_KPARAM_INFO
	.align		4
.L_48:
        /*014c*/ 	.byte	0x04, 0x17
        /*014e*/ 	.short	(.L_50 - .L_49)
.L_49:
        /*0150*/ 	.word	0x00000000
        /*0154*/ 	.short	0x0006
        /*0156*/ 	.short	0x002c
        /*0158*/ 	.byte	0x00, 0xf0, 0x11, 0x00


	//----- nvinfo : EIATTR_KPARAM_INFO
	.align		4
.L_50:
        /*015c*/ 	.byte	0x04, 0x17
        /*015e*/ 	.short	(.L_52 - .L_51)
.L_51:
        /*0160*/ 	.word	0x00000000
        /*0164*/ 	.short	0x0005
        /*0166*/ 	.short	0x0028
        /*0168*/ 	.byte	0x00, 0xf0, 0x11, 0x00


	//----- nvinfo : EIATTR_KPARAM_INFO
	.align		4
.L_52:
        /*016c*/ 	.byte	0x04, 0x17
        /*016e*/ 	.short	(.L_54 - .L_53)
.L_53:
        /*0170*/ 	.word	0x00000000
        /*0174*/ 	.short	0x0004
        /*0176*/ 	.short	0x0020
        /*0178*/ 	.byte	0x00, 0xf4, 0x21, 0x00


	//----- nvinfo : EIATTR_KPARAM_INFO
	.align		4
.L_54:
        /*017c*/ 	.byte	0x04, 0x17
        /*017e*/ 	.short	(.L_56 - .L_55)
.L_55:
        /*0180*/ 	.word	0x00000000
        /*0184*/ 	.short	0x0003
        /*0186*/ 	.short	0x0018
        /*0188*/ 	.byte	0x00, 0xf4, 0x21, 0x00


	//----- nvinfo : EIATTR_KPARAM_INFO
	.align		4
.L_56:
        /*018c*/ 	.byte	0x04, 0x17
        /*018e*/ 	.short	(.L_58 - .L_57)
.L_57:
        /*0190*/ 	.word	0x00000000
        /*0194*/ 	.short	0x0002
        /*0196*/ 	.short	0x0010
        /*0198*/ 	.byte	0x00, 0xf4, 0x21, 0x00


	//----- nvinfo : EIATTR_KPARAM_INFO
	.align		4
.L_58:
        /*019c*/ 	.byte	0x04, 0x17
        /*019e*/ 	.short	(.L_60 - .L_59)
.L_59:
        /*01a0*/ 	.word	0x00000000
        /*01a4*/ 	.short	0x0001
        /*01a6*/ 	.short	0x0008
        /*01a8*/ 	.byte	0x00, 0xf4, 0x21, 0x00


	//----- nvinfo : EIATTR_KPARAM_INFO
	.align		4
.L_60:
        /*01ac*/ 	.byte	0x04, 0x17
        /*01ae*/ 	.short	(.L_62 - .L_61)
.L_61:
        /*01b0*/ 	.word	0x00000000
        /*01b4*/ 	.short	0x0000
        /*01b6*/ 	.short	0x0000
        /*01b8*/ 	.byte	0x00, 0xf4, 0x21, 0x00


	//----- nvinfo : EIATTR_MAXREG_COUNT
	.align		4
.L_62:
        /*01bc*/ 	.byte	0x03, 0x1b
        /*01be*/ 	.short	0x00ff


	//----- nvinfo : EIATTR_NUM_BARRIERS
	.align		4
        /*01c0*/ 	.byte	0x02, 0x4c
        /*01c2*/ 	.byte	0x01
	.zero		1


	//----- nvinfo : EIATTR_ANNOTATIONS
	.align		4
        /*01c4*/ 	.byte	0x04, 0x55
        /*01c6*/ 	.short	(.L_64 - .L_63)


	//   ....[0]....
.L_63:
        /*01c8*/ 	.word	0x00000001
        /*01cc*/ 	.byte	0xc0, 0x1e, 0x00, 0x00, 0x01, 0x00, 0x00, 0x00, 0x40, 0x1f, 0x00, 0x00, 0x01, 0x00, 0x00, 0x00
        /* <DEDUP_REMOVED lines=14> */
        /*02bc*/ 	.byte	0xf0, 0x53, 0x00, 0x00, 0x01, 0x00, 0x00, 0x00, 0x10, 0x54, 0x00, 0x00


	//----- nvinfo : EIATTR_MERCURY_ISA_VERSION
	.align		4
.L_64:
        /*02c8*/ 	.byte	0x03, 0x5f
        /*02ca*/ 	.short	0x0000


	//----- nvinfo : EIATTR_COOP_GROUP_MASK_REGIDS
	.align		4
        /*02cc*/ 	.byte	0x04, 0x29
        /*02ce*/ 	.short	(.L_66 - .L_65)


	//   ....[0]....
.L_65:
        /*02d0*/ 	.word	0xffffffff


	//   ....[1]....
        /*02d4*/ 	.word	0xffffffff


	//   ....[2]....
        /*02d8*/ 	.word	0xffffffff


	//   ....[3]....
        /*02dc*/ 	.word	0xffffffff


	//   ....[4]....
        /*02e0*/ 	.word	0xffffffff


	//   ....[5]....
        /*02e4*/ 	.word	0xffffffff


	//   ....[6]....
        /*02e8*/ 	.word	0xffffffff


	//   ....[7]....
        /*02ec*/ 	.word	0xffffffff


	//   ....[8]....
        /*02f0*/ 	.word	0xffffffff


	//   ....[9]....
        /*02f4*/ 	.word	0xffffffff


	//   ....[10]....
        /*02f8*/ 	.word	0xffffffff


	//   ....[11]....
        /*02fc*/ 	.word	0xffffffff


	//   ....[12]....
        /*0300*/ 	.word	0xffffffff


	//   ....[13]....
        /*0304*/ 	.word	0xffffffff


	//   ....[14]....
        /*0308*/ 	.word	0xffffffff


	//   ....[15]....
        /*030c*/ 	.word	0xffffffff


	//   ....[16]....
        /*0310*/ 	.word	0xffffffff


	//   ....[17]....
        /*0314*/ 	.word	0xffffffff


	//   ....[18]....
        /*0318*/ 	.word	0xffffffff


	//   ....[19]....
        /*031c*/ 	.word	0xffffffff


	//   ....[20]....
        /*0320*/ 	.word	0xffffffff


	//   ....[21]....
        /*0324*/ 	.word	0xffffffff


	//   ....[22]....
        /*0328*/ 	.word	0xffffffff


	//   ....[23]....
        /*032c*/ 	.word	0xffffffff


	//   ....[24]....
        /*0330*/ 	.word	0xffffffff


	//   ....[25]....
        /*0334*/ 	.word	0xffffffff


	//   ....[26]....
        /*0338*/ 	.word	0xffffffff


	//   ....[27]....
        /*033c*/ 	.word	0xffffffff


	//   ....[28]....
        /*0340*/ 	.word	0xffffffff


	//   ....[29]....
        /*0344*/ 	.word	0xffffffff


	//   ....[30]....
        /*0348*/ 	.word	0xffffffff


	//   ....[31]....
        /*034c*/ 	.word	0xffffffff


	//   ....[32]....
        /*0350*/ 	.word	0xffffffff


	//   ....[33]....
        /*0354*/ 	.word	0xffffffff


	//   ....[34]....
        /*0358*/ 	.word	0xffffffff


	//   ....[35]....
        /*035c*/ 	.word	0xffffffff


	//   ....[36]....
        /*0360*/ 	.word	0xffffffff


	//   ....[37]....
        /*0364*/ 	.word	0xffffffff


	//   ....[38]....
        /*0368*/ 	.word	0xffffffff


	//   ....[39]....
        /*036c*/ 	.word	0xffffffff


	//----- nvinfo : EIATTR_COOP_GROUP_INSTR_OFFSETS
	.align		4
.L_66:
        /*0370*/ 	.byte	0x04, 0x28
        /*0372*/ 	.short	(.L_68 - .L_67)


	//   ....[0]....
.L_67:
        /*0374*/ 	.word	0x000041b0


	//   ....[1]....
        /*0378*/ 	.word	0x000041e0


	//   ....[2]....
        /*037c*/ 	.word	0x00004200


	//   ....[3]....
        /*0380*/ 	.word	0x00004220


	//   ....[4]....
        /*0384*/ 	.word	0x000042b0


	//   ....[5]....
        /*0388*/ 	.word	0x000042d0


	//   ....[6]....
        /*038c*/ 	.word	0x000042f0


	//   ....[7]....
        /*0390*/ 	.word	0x00004300


	//   ....[8]....
        /*0394*/ 	.word	0x00004330


	//   ....[9]....
        /*0398*/ 	.word	0x00004340


	//   ....[10]....
        /*039c*/ 	.word	0x00004390


	//   ....[11]....
        /*03a0*/ 	.word	0x000043b0


	//   ....[12]....
        /*03a4*/ 	.word	0x000043d0


	//   ....[13]....
        /*03a8*/ 	.word	0x000043f0


	//   ....[14]....
        /*03ac*/ 	.word	0x00004400


	//   ....[15]....
        /*03b0*/ 	.word	0x00004410


	//   ....[16]....
        /*03b4*/ 	.word	0x00004720


	//   ....[17]....
        /*03b8*/ 	.word	0x00004730


	//   ....[18]....
        /*03bc*/ 	.word	0x00004760


	//   ....[19]....
        /*03c0*/ 	.word	0x00004770


	//   ....[20]....
        /*03c4*/ 	.word	0x00004a10


	//   ....[21]....
        /*03c8*/ 	.word	0x00004ab0


	//   ....[22]....
        /*03cc*/ 	.word	0x00004b30


	//   ....[23]....
        /*03d0*/ 	.word	0x00004b90


	//   ....[24]....
        /*03d4*/ 	.word	0x00004bc0


	//   ....[25]....
        /*03d8*/ 	.word	0x00004bd0


	//   ....[26]....
        /*03dc*/ 	.word	0x00004ca0


	//   ....[27]....
        /*03e0*/ 	.word	0x00004cd0


	//   ....[28]....
        /*03e4*/ 	.word	0x00004d00


	//   ....[29]....
        /*03e8*/ 	.word	0x00004d60


	//   ....[30]....
        /*03ec*/ 	.word	0x00004d90


	//   ....[31]....
        /*03f0*/ 	.word	0x00004df0


	//   ....[32]....
        /*03f4*/ 	.word	0x00004e80


	//   ....[33]....
        /*03f8*/ 	.word	0x00004ea0


	//   ....[34]....
        /*03fc*/ 	.word	0x00004f90


	//   ....[35]....
        /*0400*/ 	.word	0x00004fc0


	//   ....[36]....
        /*0404*/ 	.word	0x00005230


	//   ....[37]....
        /*0408*/ 	.word	0x00005240


	//   ....[38]....
        /*040c*/ 	.word	0x00005270


	//   ....[39]....
        /*0410*/ 	.word	0x00005280


	//----- nvinfo : EIATTR_EXIT_INSTR_OFFSETS
	.align		4
.L_68:
        /*0414*/ 	.byte	0x04, 0x1c
        /*0416*/ 	.short	(.L_70 - .L_69)


	//   ....[0]....
.L_69:
        /*0418*/ 	.word	0x00009c70


	//   ....[1]....
        /*041c*/ 	.word	0x00009d10


	//----- nvinfo : EIATTR_REQNTID
	.align		4
.L_70:
        /*0420*/ 	.byte	0x04, 0x10
        /*0422*/ 	.short	(.L_72 - .L_71)
.L_71:
        /*0424*/ 	.word	0x00000080
        /*0428*/ 	.word	0x00000001
        /*042c*/ 	.word	0x00000001


	//----- nvinfo : EIATTR_CRS_STACK_SIZE
	.align		4
.L_72:
        /*0430*/ 	.byte	0x04, 0x1e
        /*0432*/ 	.short	(.L_74 - .L_73)
.L_73:
        /*0434*/ 	.word	0x00000000
.L_74:


//--------------------- .nv.callgraph             --------------------------
	.section	.nv.callgraph,"",@"SHT_CUDA_CALLGRAPH"
	.align	4
	.sectionentsize	8
	.align		4
        /*0000*/ 	.word	0x00000000
	.align		4
        /*0004*/ 	.word	0xffffffff
	.align		4
        /*0008*/ 	.word	0x00000000
	.align		4
        /*000c*/ 	.word	0xfffffffe
	.align		4
        /*0010*/ 	.word	0x00000000
	.align		4
        /*0014*/ 	.word	0xfffffffd
	.align		4
        /*0018*/ 	.word	0x00000000
	.align		4
        /*001c*/ 	.word	0xfffffffc


//--------------------- .nv.rel.action            --------------------------
	.section	.nv.rel.action,"",@"SHT_CUDA_RELOCINFO"
	.align	8
	.sectionentsize	8
        /*0000*/ 	.byte	0x73, 0x00, 0x00, 0x00, 0x00, 0x00, 0x00, 0x00, 0x00, 0x00, 0x00, 0x11, 0x25, 0x00, 0x05, 0x36


//--------------------- .nv.constant4             --------------------------
	.section	.nv.constant4,"a",@progbits
	.align	8
	.align		8
.nv.constant4:
        /*0000*/ 	.dword	_$_str


//--------------------- .nv.constant0.attn_fwd    --------------------------
	.section	.nv.constant0.attn_fwd,"a",@progbits
	.sectionflags	@""
	.align	4
.nv.constant0.attn_fwd:
	.zero		488


//--------------------- .text.attn_fwd            --------------------------
	.section	.text.attn_fwd,"ax",@progbits
	.sectioninfo	@"SHI_REGISTERS=255"
	.align	128
        .global         attn_fwd
        .type           attn_fwd,@function
        .size           attn_fwd,(.L_x_21 - attn_fwd)
        .other          attn_fwd,@"STO_CUDA_ENTRY STV_DEFAULT"
attn_fwd:
.text.attn_fwd:
[----:B------:R-:W-:Y:S02]  /*0000*/  IMAD.MOV.U32 R1, RZ, RZ, c[0x0][0x28] ;  /* 0x00000a00ff017624 */ /* 0x000fe400078e00ff */
[----:B------:R-:W0:Y:S01]  /*0010*/  S2R R17, SR_CTAID.X ;  /* 0x0000000000117919 */ /* 0x000e220000002500 */
[----:B------:R-:W-:Y:S01]  /*0020*/  IMAD.MOV.U32 R6, RZ, RZ, c[0x0][0x198] ;  /* 0x00006600ff067624 */ /* 0x000fe200078e00ff */
[----:B------:R-:W-:Y:S01]  /*0030*/  ULDC.64 UR6, c[0x0][0x118] ;  /* 0x0000460000067ab9 */ /* 0x000fe20000000a00 */
[----:B------:R-:W-:Y:S01]  /*0040*/  IADD3 R1, R1, -0x80, RZ ;  /* 0xffffff8001017810 */ /* 0x000fe20007ffe0ff */
[----:B------:R-:W1:Y:S04]  /*0050*/  S2R R82, SR_TID.X ;  /* 0x0000000000527919 */ /* 0x000e680000002100 */
[----:B------:R-:W2:Y:S01]  /*0060*/  S2R R84, SR_CTAID.Y ;  /* 0x0000000000547919 */ /* 0x000ea20000002600 */
[----:B0-----:R-:W-:Y:S01]  /*0070*/  IMAD.SHL.U32 R17, R17, 0x40, RZ ;  /* 0x0000004011117824 */ /* 0x001fe200078e00ff */
[----:B-1----:R-:W-:-:S04]  /*0080*/  SHF.R.U32.HI R2, RZ, 0x6, R82 ;  /* 0x00000006ff027819 */ /* 0x002fc80000011652 */
[----:B------:R-:W-:Y:S01]  /*0090*/  LOP3.LUT R3, R17, 0x3f, R82, 0xf8, !PT ;  /* 0x0000003f11037812 */ /* 0x000fe200078ef852 */
[----:B--2---:R-:W-:Y:S01]  /*00a0*/  IMAD R0, R84, c[0x0][0x190], RZ ;  /* 0x0000640054007a24 */ /* 0x004fe200078e02ff */
[----:B------:R-:W-:-:S03]  /*00b0*/  SGXT.U32 R4, R2, 0x1 ;  /* 0x000000010204781a */ /* 0x000fc60000000000 */
[----:B------:R-:W-:Y:S01]  /*00c0*/  IMAD R3, R3, c[0x0][0x194], RZ ;  /* 0x0000650003037a24 */ /* 0x000fe200078e02ff */
[----:B------:R-:W-:Y:S01]  /*00d0*/  SHF.L.U32 R2, R0, 0x1, RZ ;  /* 0x0000000100027819 */ /* 0x000fe200000006ff */
[----:B------:R-:W-:Y:S02]  /*00e0*/  IMAD R7, R4, c[0x0][0x198], RZ ;  /* 0x0000660004077a24 */ /* 0x000fe400078e02ff */
[----:B------:R-:W-:Y:S02]  /*00f0*/  IMAD.SHL.U32 R5, R3, 0x2, RZ ;  /* 0x0000000203057824 */ /* 0x000fe400078e00ff */
[----:B------:R-:W-:-:S03]  /*0100*/  IMAD.HI R0, R0, 0x2, RZ ;  /* 0x0000000200007827 */ /* 0x000fc600078e02ff */
[----:B------:R-:W-:Y:S01]  /*0110*/  IADD3 R2, P0, P1, R5, c[0x0][0x160], R2 ;  /* 0x0000580005027a10 */ /* 0x000fe2000791e002 */
[----:B------:R-:W-:-:S04]  /*0120*/  IMAD.HI R3, R3, 0x2, RZ ;  /* 0x0000000203037827 */ /* 0x000fc800078e02ff */
[C---:B------:R-:W-:Y:S01]  /*0130*/  IMAD R5, R6.reuse, 0x2, R7 ;  /* 0x0000000206057824 */ /* 0x040fe200078e0207 */
[----:B------:R-:W-:Y:S02]  /*0140*/  IADD3.X R0, R3, c[0x0][0x164], R0, P0, P1 ;  /* 0x0000590003007a10 */ /* 0x000fe400007e2400 */
[-C--:B------:R-:W-:Y:S01]  /*0150*/  LEA R8, P0, R7, R2.reuse, 0x1 ;  /* 0x0000000207087211 */ /* 0x080fe200078008ff */
[C---:B------:R-:W-:Y:S01]  /*0160*/  IMAD R13, R6.reuse, 0x2, R5 ;  /* 0x00000002060d7824 */ /* 0x040fe200078e0205 */
[----:B------:R-:W-:Y:S02]  /*0170*/  LEA R10, P1, R5, R2, 0x1 ;  /* 0x00000002050a7211 */ /* 0x000fe400078208ff */
[----:B------:R-:W-:Y:S02]  /*0180*/  LEA.HI.X.SX32 R9, R7, R0, 0x1, P0 ;  /* 0x0000000007097211 */ /* 0x000fe400000f0eff */
[C---:B------:R-:W-:Y:S02]  /*0190*/  LEA R7, R6.reuse, R13, 0x1 ;  /* 0x0000000d06077211 */ /* 0x040fe400078e08ff */
[----:B------:R-:W-:Y:S01]  /*01a0*/  LEA R12, P0, R13, R2, 0x1 ;  /* 0x000000020d0c7211 */ /* 0x000fe200078008ff */
[----:B------:R0:W2:Y:S01]  /*01b0*/  LDG.E.U16 R3, [R8.64] ;  /* 0x0000000608037981 */ /* 0x0000a2000c1e1500 */
[-C--:B------:R-:W-:Y:S01]  /*01c0*/  LEA.HI.X.SX32 R11, R5, R0.reuse, 0x1, P1 ;  /* 0x00000000050b7211 */ /* 0x080fe200008f0eff */
[----:B------:R-:W-:Y:S01]  /*01d0*/  IMAD R19, R6, 0x2, R7 ;  /* 0x0000000206137824 */ /* 0x000fe200078e0207 */
[----:B------:R-:W-:-:S02]  /*01e0*/  LEA.HI.X.SX32 R13, R13, R0, 0x1, P0 ;  /* 0x000000000d0d7211 */ /* 0x000fc400000f0eff */
[C---:B------:R-:W-:Y:S01]  /*01f0*/  LEA R14, P0, R7.reuse, R2, 0x1 ;  /* 0x00000002070e7211 */ /* 0x040fe200078008ff */
[C---:B------:R-:W-:Y:S01]  /*0200*/  IMAD R21, R6.reuse, 0x2, R19 ;  /* 0x0000000206157824 */ /* 0x040fe200078e0213 */
[----:B------:R1:W3:Y:S02]  /*0210*/  LDG.E.U16 R4, [R10.64] ;  /* 0x000000060a047981 */ /* 0x0002e4000c1e1500 */
[----:B------:R-:W-:Y:S01]  /*0220*/  LEA.HI.X.SX32 R15, R7, R0, 0x1, P0 ;  /* 0x00000000070f7211 */ /* 0x000fe200000f0eff */
[----:B------:R-:W-:Y:S01]  /*0230*/  IMAD R23, R6, 0x2, R21 ;  /* 0x0000000206177824 */ /* 0x000fe200078e0215 */
[C---:B------:R-:W-:Y:S01]  /*0240*/  LEA R20, P0, R21.reuse, R2, 0x1 ;  /* 0x0000000215147211 */ /* 0x040fe200078008ff */
[----:B------:R4:W5:Y:S03]  /*0250*/  LDG.E.U16 R5, [R12.64] ;  /* 0x000000060c057981 */ /* 0x000966000c1e1500 */
[----:B------:R-:W-:Y:S01]  /*0260*/  LEA.HI.X.SX32 R21, R21, R0, 0x1, P0 ;  /* 0x0000000015157211 */ /* 0x000fe200000f0eff */
[----:B------:R4:W2:Y:S01]  /*0270*/  LDG.E.U16 R7, [R14.64] ;  /* 0x000000060e077981 */ /* 0x0008a2000c1e1500 */
[----:B-1----:R-:W-:-:S02]  /*0280*/  LEA R10, P0, R23, R2, 0x1 ;  /* 0x00000002170a7211 */ /* 0x002fc400078008ff */
[C---:B------:R-:W-:Y:S01]  /*0290*/  LEA R25, R6.reuse, R23, 0x1 ;  /* 0x0000001706197211 */ /* 0x040fe200078e08ff */
[----:B0-----:R0:W2:Y:S01]  /*02a0*/  LDG.E.U16 R8, [R20.64] ;  /* 0x0000000614087981 */ /* 0x0010a2000c1e1500 */
[----:B------:R-:W-:Y:S02]  /*02b0*/  LEA R18, P1, R19, R2, 0x1 ;  /* 0x0000000213127211 */ /* 0x000fe400078208ff */
[-C--:B------:R-:W-:Y:S01]  /*02c0*/  LEA.HI.X.SX32 R11, R23, R0.reuse, 0x1, P0 ;  /* 0x00000000170b7211 */ /* 0x080fe200000f0eff */
[----:B------:R-:W-:Y:S01]  /*02d0*/  IMAD R23, R6, 0x2, R25 ;  /* 0x0000000206177824 */ /* 0x000fe200078e0219 */
[----:B------:R-:W-:-:S03]  /*02e0*/  LEA.HI.X.SX32 R19, R19, R0, 0x1, P1 ;  /* 0x0000000013137211 */ /* 0x000fc600008f0eff */
[C---:B------:R-:W-:Y:S01]  /*02f0*/  IMAD R27, R6.reuse, 0x2, R23 ;  /* 0x00000002061b7824 */ /* 0x040fe200078e0217 */
[C---:B----4-:R-:W-:Y:S01]  /*0300*/  LEA R12, P0, R25.reuse, R2, 0x1 ;  /* 0x00000002190c7211 */ /* 0x050fe200078008ff */
[----:B------:R1:W4:Y:S03]  /*0310*/  LDG.E.U16 R9, [R18.64] ;  /* 0x0000000612097981 */ /* 0x000326000c1e1500 */
[----:B------:R-:W-:Y:S01]  /*0320*/  LEA.HI.X.SX32 R13, R25, R0, 0x1, P0 ;  /* 0x00000000190d7211 */ /* 0x000fe200000f0eff */
[----:B------:R0:W2:Y:S01]  /*0330*/  LDG.E.U16 R28, [R10.64] ;  /* 0x000000060a1c7981 */ /* 0x0000a2000c1e1500 */
[-C--:B------:R-:W-:Y:S02]  /*0340*/  LEA R14, P0, R27, R2.reuse, 0x1 ;  /* 0x000000021b0e7211 */ /* 0x080fe400078008ff */
[----:B------:R-:W-:Y:S01]  /*0350*/  LEA R22, P1, R23, R2, 0x1 ;  /* 0x0000000217167211 */ /* 0x000fe200078208ff */
[----:B------:R0:W2:Y:S01]  /*0360*/  LDG.E.U16 R30, [R12.64] ;  /* 0x000000060c1e7981 */ /* 0x0000a2000c1e1500 */
[----:B-1----:R-:W-:Y:S01]  /*0370*/  IMAD R19, R6, 0x2, R27 ;  /* 0x0000000206137824 */ /* 0x002fe200078e021b */
[----:B------:R-:W-:-:S04]  /*0380*/  LEA.HI.X.SX32 R15, R27, R0, 0x1, P0 ;  /* 0x000000001b0f7211 */ /* 0x000fc800000f0eff */
[----:B0-----:R-:W-:Y:S01]  /*0390*/  LEA R21, R6, R19, 0x1 ;  /* 0x0000001306157211 */ /* 0x001fe200078e08ff */
[----:B------:R0:W2:Y:S01]  /*03a0*/  LDG.E.U16 R32, [R14.64] ;  /* 0x000000060e207981 */ /* 0x0000a2000c1e1500 */
[----:B------:R-:W-:-:S03]  /*03b0*/  LEA R18, P0, R19, R2, 0x1 ;  /* 0x0000000213127211 */ /* 0x000fc600078008ff */
[C---:B------:R-:W-:Y:S01]  /*03c0*/  IMAD R25, R6.reuse, 0x2, R21 ;  /* 0x0000000206197824 */ /* 0x040fe200078e0215 */
[-C--:B------:R-:W-:Y:S02]  /*03d0*/  LEA.HI.X.SX32 R23, R23, R0.reuse, 0x1, P1 ;  /* 0x0000000017177211 */ /* 0x080fe400008f0eff */
[----:B------:R-:W-:Y:S01]  /*03e0*/  LEA.HI.X.SX32 R19, R19, R0, 0x1, P0 ;  /* 0x0000000013137211 */ /* 0x000fe200000f0eff */
[C---:B------:R-:W-:Y:S01]  /*03f0*/  IMAD R27, R6.reuse, 0x2, R25 ;  /* 0x00000002061b7824 */ /* 0x040fe200078e0219 */
[-C--:B------:R-:W-:Y:S01]  /*0400*/  LEA R10, P0, R21, R2.reuse, 0x1 ;  /* 0x00000002150a7211 */ /* 0x080fe200078008ff */
[----:B------:R1:W2:Y:S01]  /*0410*/  LDG.E.U16 R49, [R22.64] ;  /* 0x0000000616317981 */ /* 0x0002a2000c1e1500 */
[----:B------:R-:W-:Y:S02]  /*0420*/  LEA R20, P1, R25, R2, 0x1 ;  /* 0x0000000219147211 */ /* 0x000fe400078208ff */
[----:B------:R-:W-:Y:S01]  /*0430*/  LEA.HI.X.SX32 R11, R21, R0, 0x1, P0 ;  /* 0x00000000150b7211 */ /* 0x000fe200000f0eff */
[----:B------:R0:W2:Y:S01]  /*0440*/  LDG.E.U16 R34, [R18.64] ;  /* 0x0000000612227981 */ /* 0x0000a2000c1e1500 */
[----:B------:R-:W-:Y:S01]  /*0450*/  LEA R12, P0, R27, R2, 0x1 ;  /* 0x000000021b0c7211 */ /* 0x000fe200078008ff */
[----:B-1----:R-:W-:Y:S01]  /*0460*/  IMAD R23, R6, 0x2, R27 ;  /* 0x0000000206177824 */ /* 0x002fe200078e021b */
[-C--:B------:R-:W-:Y:S01]  /*0470*/  LEA.HI.X.SX32 R21, R25, R0.reuse, 0x1, P1 ;  /* 0x0000000019157211 */ /* 0x080fe200008f0eff */
[----:B------:R1:W2:Y:S01]  /*0480*/  LDG.E.U16 R36, [R10.64] ;  /* 0x000000060a247981 */ /* 0x0002a2000c1e1500 */
[----:B------:R-:W-:-:S02]  /*0490*/  LEA.HI.X.SX32 R13, R27, R0, 0x1, P0 ;  /* 0x000000001b0d7211 */ /* 0x000fc400000f0eff */
[C---:B0-----:R-:W-:Y:S01]  /*04a0*/  LEA R14, P0, R23.reuse, R2, 0x1 ;  /* 0x00000002170e7211 */ /* 0x041fe200078008ff */
[----:B------:R0:W2:Y:S01]  /*04b0*/  LDG.E.U16 R51, [R20.64] ;  /* 0x0000000614337981 */ /* 0x0000a2000c1e1500 */
[C---:B------:R-:W-:Y:S02]  /*04c0*/  LEA R25, R6.reuse, R23, 0x1 ;  /* 0x0000001706197211 */ /* 0x040fe400078e08ff */
[----:B------:R-:W-:Y:S01]  /*04d0*/  LEA.HI.X.SX32 R15, R23, R0, 0x1, P0 ;  /* 0x00000000170f7211 */ /* 0x000fe200000f0eff */
[----:B------:R0:W2:Y:S02]  /*04e0*/  LDG.E.U16 R38, [R12.64] ;  /* 0x000000060c267981 */ /* 0x0000a4000c1e1500 */
[C---:B------:R-:W-:Y:S01]  /*04f0*/  IMAD R23, R6.reuse, 0x2, R25 ;  /* 0x0000000206177824 */ /* 0x040fe200078e0219 */
[C---:B------:R-:W-:Y:S01]  /*0500*/  LEA R18, P0, R25.reuse, R2, 0x1 ;  /* 0x0000000219127211 */ /* 0x040fe200078008ff */
[----:B------:R1:W2:Y:S02]  /*0510*/  LDG.E.U16 R40, [R14.64] ;  /* 0x000000060e287981 */ /* 0x0002a4000c1e1500 */
[----:B------:R-:W-:Y:S01]  /*0520*/  IMAD R27, R6, 0x2, R23 ;  /* 0x00000002061b7824 */ /* 0x000fe200078e0217 */
[----:B------:R-:W-:-:S03]  /*0530*/  LEA.HI.X.SX32 R19, R25, R0, 0x1, P0 ;  /* 0x0000000019137211 */ /* 0x000fc600000f0eff */
[C---:B0-----:R-:W-:Y:S01]  /*0540*/  IMAD R21, R6.reuse, 0x2, R27 ;  /* 0x0000000206157824 */ /* 0x041fe200078e021b */
[C---:B-1----:R-:W-:Y:S01]  /*0550*/  LEA R10, P0, R27.reuse, R2, 0x1 ;  /* 0x000000021b0a7211 */ /* 0x042fe200078008ff */
[----:B------:R0:W2:Y:S03]  /*0560*/  LDG.E.U16 R42, [R18.64] ;  /* 0x00000006122a7981 */ /* 0x0000a6000c1e1500 */
[----:B------:R-:W-:Y:S02]  /*0570*/  LEA.HI.X.SX32 R11, R27, R0, 0x1, P0 ;  /* 0x000000001b0b7211 */ /* 0x000fe400000f0eff */
[C---:B------:R-:W-:Y:S02]  /*0580*/  LEA R12, P0, R21.reuse, R2, 0x1 ;  /* 0x00000002150c7211 */ /* 0x040fe400078008ff */
[----:B------:R-:W-:Y:S01]  /*0590*/  LEA R25, R6, R21, 0x1 ;  /* 0x0000001506197211 */ /* 0x000fe200078e08ff */
[----:B------:R1:W3:Y:S01]  /*05a0*/  LDG.E.U16 R44, [R10.64] ;  /* 0x000000060a2c7981 */ /* 0x0002e2000c1e1500 */
[----:B------:R-:W-:-:S03]  /*05b0*/  LEA.HI.X.SX32 R13, R21, R0, 0x1, P0 ;  /* 0x00000000150d7211 */ /* 0x000fc600000f0eff */
[C---:B------:R-:W-:Y:S01]  /*05c0*/  IMAD R21, R6.reuse, 0x2, R25 ;  /* 0x0000000206157824 */ /* 0x040fe200078e0219 */
[-C--:B------:R-:W-:Y:S01]  /*05d0*/  LEA R22, P1, R23, R2.reuse, 0x1 ;  /* 0x0000000217167211 */ /* 0x080fe200078208ff */
[----:B------:R1:W3:Y:S01]  /*05e0*/  LDG.E.U16 R46, [R12.64] ;  /* 0x000000060c2e7981 */ /* 0x0002e2000c1e1500 */
[----:B------:R-:W-:Y:S01]  /*05f0*/  LEA R14, P0, R25, R2, 0x1 ;  /* 0x00000002190e7211 */ /* 0x000fe200078008ff */
[C---:B------:R-:W-:Y:S01]  /*0600*/  IMAD R27, R6.reuse, 0x2, R21 ;  /* 0x00000002061b7824 */ /* 0x040fe200078e0215 */
[-C--:B------:R-:W-:Y:S02]  /*0610*/  LEA.HI.X.SX32 R23, R23, R0.reuse, 0x1, P1 ;  /* 0x0000000017177211 */ /* 0x080fe400008f0eff */
[----:B------:R-:W-:Y:S01]  /*0620*/  LEA.HI.X.SX32 R15, R25, R0, 0x1, P0 ;  /* 0x00000000190f7211 */ /* 0x000fe200000f0eff */
[----:B------:R-:W-:Y:S01]  /*0630*/  IMAD R25, R6, 0x2, R27 ;  /* 0x0000000206197824 */ /* 0x000fe200078e021b */
[C---:B0-----:R-:W-:Y:S01]  /*0640*/  LEA R18, P0, R27.reuse, R2, 0x1 ;  /* 0x000000021b127211 */ /* 0x041fe200078008ff */
[----:B------:R0:W3:Y:S03]  /*0650*/  LDG.E.U16 R53, [R22.64] ;  /* 0x0000000616357981 */ /* 0x0000e6000c1e1500 */
[----:B------:R-:W-:Y:S01]  /*0660*/  LEA.HI.X.SX32 R19, R27, R0, 0x1, P0 ;  /* 0x000000001b137211 */ /* 0x000fe200000f0eff */
[----:B------:R0:W5:Y:S01]  /*0670*/  LDG.E.U16 R48, [R14.64] ;  /* 0x000000060e307981 */ /* 0x000162000c1e1500 */
[----:B-1----:R-:W-:-:S02]  /*0680*/  LEA R10, P0, R25, R2, 0x1 ;  /* 0x00000002190a7211 */ /* 0x002fc400078008ff */
[----:B------:R-:W-:Y:S01]  /*0690*/  LEA R20, P1, R21, R2, 0x1 ;  /* 0x0000000215147211 */ /* 0x000fe200078208ff */
[----:B------:R1:W5:Y:S01]  /*06a0*/  LDG.E.U16 R50, [R18.64] ;  /* 0x0000000612327981 */ /* 0x000362000c1e1500 */
[----:B0-----:R-:W-:Y:S02]  /*06b0*/  LEA R23, R6, R25, 0x1 ;  /* 0x0000001906177211 */ /* 0x001fe400078e08ff */
[----:B------:R-:W-:-:S03]  /*06c0*/  LEA.HI.X.SX32 R11, R25, R0, 0x1, P0 ;  /* 0x00000000190b7211 */ /* 0x000fc600000f0eff */
[C---:B------:R-:W-:Y:S01]  /*06d0*/  IMAD R27, R6.reuse, 0x2, R23 ;  /* 0x00000002061b7824 */ /* 0x040fe200078e0217 */
[----:B------:R-:W-:Y:S01]  /*06e0*/  LEA.HI.X.SX32 R21, R21, R0, 0x1, P1 ;  /* 0x0000000015157211 */ /* 0x000fe200008f0eff */
[----:B------:R0:W5:Y:S02]  /*06f0*/  LDG.E.U16 R52, [R10.64] ;  /* 0x000000060a347981 */ /* 0x000164000c1e1500 */
[C---:B------:R-:W-:Y:S01]  /*0700*/  IMAD R25, R6.reuse, 0x2, R27 ;  /* 0x0000000206197824 */ /* 0x040fe200078e021b */
[C---:B------:R-:W-:Y:S01]  /*0710*/  LEA R12, P0, R23.reuse, R2, 0x1 ;  /* 0x00000002170c7211 */ /* 0x040fe200078008ff */
[----:B------:R0:W5:Y:S03]  /*0720*/  LDG.E.U16 R55, [R20.64] ;  /* 0x0000000614377981 */ /* 0x000166000c1e1500 */
[----:B------:R-:W-:Y:S02]  /*0730*/  LEA R29, R6, R25, 0x1 ;  /* 0x00000019061d7211 */ /* 0x000fe400078e08ff */
[----:B------:R-:W-:-:S03]  /*0740*/  LEA.HI.X.SX32 R13, R23, R0, 0x1, P0 ;  /* 0x00000000170d7211 */ /* 0x000fc600000f0eff */
[C---:B------:R-:W-:Y:S01]  /*0750*/  IMAD R31, R6.reuse, 0x2, R29 ;  /* 0x00000002061f7824 */ /* 0x040fe200078e021d */
[C---:B------:R-:W-:Y:S01]  /*0760*/  LEA R14, P0, R25.reuse, R2, 0x1 ;  /* 0x00000002190e7211 */ /* 0x040fe200078008ff */
[----:B------:R1:W5:Y:S02]  /*0770*/  LDG.E.U16 R54, [R12.64] ;  /* 0x000000060c367981 */ /* 0x000364000c1e1500 */
[C---:B0-----:R-:W-:Y:S01]  /*0780*/  IMAD R21, R6.reuse, 0x2, R31 ;  /* 0x0000000206157824 */ /* 0x041fe200078e021f */
[----:B------:R-:W-:Y:S02]  /*0790*/  LEA.HI.X.SX32 R15, R25, R0, 0x1, P0 ;  /* 0x00000000190f7211 */ /* 0x000fe400000f0eff */
[C---:B------:R-:W-:Y:S02]  /*07a0*/  LEA R22, P1, R27.reuse, R2, 0x1 ;  /* 0x000000021b167211 */ /* 0x040fe400078208ff */
[----:B------:R-:W-:Y:S01]  /*07b0*/  LEA R25, R6, R21, 0x1 ;  /* 0x0000001506197211 */ /* 0x000fe200078e08ff */
[----:B------:R0:W5:Y:S01]  /*07c0*/  LDG.E.U16 R56, [R14.64] ;  /* 0x000000060e387981 */ /* 0x000162000c1e1500 */
[----:B------:R-:W-:-:S02]  /*07d0*/  LEA.HI.X.SX32 R23, R27, R0, 0x1, P1 ;  /* 0x000000001b177211 */ /* 0x000fc400008f0eff */
[C---:B-1----:R-:W-:Y:S01]  /*07e0*/  LEA R18, P0, R29.reuse, R2, 0x1 ;  /* 0x000000021d127211 */ /* 0x042fe200078008ff */
[C---:B------:R-:W-:Y:S02]  /*07f0*/  IMAD R27, R6.reuse, 0x2, R25 ;  /* 0x00000002061b7824 */ /* 0x040fe400078e0219 */
[----:B------:R1:W5:Y:S01]  /*0800*/  LDG.E.U16 R57, [R22.64] ;  /* 0x0000000616397981 */ /* 0x000362000c1e1500 */
[----:B------:R-:W-:Y:S01]  /*0810*/  LEA.HI.X.SX32 R19, R29, R0, 0x1, P0 ;  /* 0x000000001d137211 */ /* 0x000fe200000f0eff */
[C---:B------:R-:W-:Y:S01]  /*0820*/  IMAD R29, R6.reuse, 0x2, R27 ;  /* 0x00000002061d7824 */ /* 0x040fe200078e021b */
[-C--:B------:R-:W-:Y:S02]  /*0830*/  LEA R10, P0, R31, R2.reuse, 0x1 ;  /* 0x000000021f0a7211 */ /* 0x080fe400078008ff */
[----:B------:R-:W-:Y:S01]  /*0840*/  LEA R20, P1, R21, R2, 0x1 ;  /* 0x0000000215147211 */ /* 0x000fe200078208ff */
[----:B------:R0:W5:Y:S01]  /*0850*/  LDG.E.U16 R58, [R18.64] ;  /* 0x00000006123a7981 */ /* 0x000162000c1e1500 */
[----:B------:R-:W-:-:S02]  /*0860*/  LEA R33, R6, R29, 0x1 ;  /* 0x0000001d06217211 */ /* 0x000fc400078e08ff */
[----:B------:R-:W-:-:S03]  /*0870*/  LEA.HI.X.SX32 R11, R31, R0, 0x1, P0 ;  /* 0x000000001f0b7211 */ /* 0x000fc600000f0eff */
[C---:B-1----:R-:W-:Y:S01]  /*0880*/  IMAD R23, R6.reuse, 0x2, R33 ;  /* 0x0000000206177824 */ /* 0x042fe200078e0221 */
[C---:B------:R-:W-:Y:S01]  /*0890*/  LEA R12, P0, R25.reuse, R2, 0x1 ;  /* 0x00000002190c7211 */ /* 0x040fe200078008ff */
[----:B------:R1:W5:Y:S02]  /*08a0*/  LDG.E.U16 R59, [R10.64] ;  /* 0x000000060a3b7981 */ /* 0x000364000c1e1500 */
[C---:B------:R-:W-:Y:S01]  /*08b0*/  IMAD R31, R6.reuse, 0x2, R23 ;  /* 0x00000002061f7824 */ /* 0x040fe200078e0217 */
[----:B------:R-:W-:Y:S02]  /*08c0*/  LEA.HI.X.SX32 R13, R25, R0, 0x1, P0 ;  /* 0x00000000190d7211 */ /* 0x000fe400000f0eff */
[C---:B0-----:R-:W-:Y:S02]  /*08d0*/  LEA R14, P0, R27.reuse, R2, 0x1 ;  /* 0x000000021b0e7211 */ /* 0x041fe400078008ff */
[----:B------:R-:W-:Y:S01]  /*08e0*/  LEA R25, R6, R31, 0x1 ;  /* 0x0000001f06197211 */ /* 0x000fe200078e08ff */
[----:B------:R0:W5:Y:S01]  /*08f0*/  LDG.E.U16 R60, [R12.64] ;  /* 0x000000060c3c7981 */ /* 0x000162000c1e1500 */
[----:B------:R-:W-:-:S03]  /*0900*/  LEA.HI.X.SX32 R15, R27, R0, 0x1, P0 ;  /* 0x000000001b0f7211 */ /* 0x000fc600000f0eff */
[C---:B------:R-:W-:Y:S01]  /*0910*/  IMAD R27, R6.reuse, 0x2, R25 ;  /* 0x00000002061b7824 */ /* 0x040fe200078e0219 */
[----:B------:R-:W-:Y:S01]  /*0920*/  LEA R18, P0, R29, R2, 0x1 ;  /* 0x000000021d127211 */ /* 0x000fe200078008ff */
[----:B------:R0:W5:Y:S02]  /*0930*/  LDG.E.U16 R62, [R14.64] ;  /* 0x000000060e3e7981 */ /* 0x000164000c1e1500 */
[C---:B------:R-:W-:Y:S01]  /*0940*/  IMAD R35, R6.reuse, 0x2, R27 ;  /* 0x0000000206237824 */ /* 0x040fe200078e021b */
[-C--:B------:R-:W-:Y:S02]  /*0950*/  LEA.HI.X.SX32 R21, R21, R0.reuse, 0x1, P1 ;  /* 0x0000000015157211 */ /* 0x080fe400008f0eff */
[----:B------:R-:W-:Y:S02]  /*0960*/  LEA.HI.X.SX32 R19, R29, R0, 0x1, P0 ;  /* 0x000000001d137211 */ /* 0x000fe400000f0eff */
[----:B-1----:R-:W-:Y:S01]  /*0970*/  LEA R10, P1, R33, R2, 0x1 ;  /* 0x00000002210a7211 */ /* 0x002fe200078208ff */
[----:B------:R1:W5:Y:S01]  /*0980*/  LDG.E.U16 R61, [R20.64] ;  /* 0x00000006143d7981 */ /* 0x000362000c1e1500 */
[----:B------:R-:W-:-:S02]  /*0990*/  LEA R29, R6, R35, 0x1 ;  /* 0x00000023061d7211 */ /* 0x000fc400078e08ff */
[----:B------:R-:W-:Y:S01]  /*09a0*/  LEA.HI.X.SX32 R11, R33, R0, 0x1, P1 ;  /* 0x00000000210b7211 */ /* 0x000fe200008f0eff */
[----:B------:R0:W5:Y:S02]  /*09b0*/  LDG.E.U16 R63, [R18.64] ;  /* 0x00000006123f7981 */ /* 0x000164000c1e1500 */
[----:B------:R-:W-:Y:S01]  /*09c0*/  IMAD R33, R6, 0x2, R29 ;  /* 0x0000000206217824 */ /* 0x000fe200078e021d */
[----:B-1----:R-:W-:-:S03]  /*09d0*/  LEA R20, P0, R23, R2, 0x1 ;  /* 0x0000000217147211 */ /* 0x002fc600078008ff */
[C---:B------:R-:W-:Y:S01]  /*09e0*/  IMAD R37, R6.reuse, 0x2, R33 ;  /* 0x0000000206257824 */ /* 0x040fe200078e0221 */
[----:B------:R-:W-:Y:S01]  /*09f0*/  LEA R22, P1, R27, R2, 0x1 ;  /* 0x000000021b167211 */ /* 0x000fe200078208ff */
[----:B------:R1:W5:Y:S01]  /*0a00*/  LDG.E.U16 R65, [R10.64] ;  /* 0x000000060a417981 */ /* 0x000362000c1e1500 */
[----:B------:R-:W-:Y:S02]  /*0a10*/  LEA.HI.X.SX32 R21, R23, R0, 0x1, P0 ;  /* 0x0000000017157211 */ /* 0x000fe400000f0eff */
[----:B0-----:R-:W-:Y:S02]  /*0a20*/  LEA R12, P0, R31, R2, 0x1 ;  /* 0x000000021f0c7211 */ /* 0x001fe400078008ff */
[-C--:B------:R-:W-:Y:S01]  /*0a30*/  LEA.HI.X.SX32 R23, R27, R0.reuse, 0x1, P1 ;  /* 0x000000001b177211 */ /* 0x080fe200008f0eff */
[----:B------:R0:W5:Y:S01]  /*0a40*/  LDG.E.U16 R64, [R20.64] ;  /* 0x0000000614407981 */ /* 0x000162000c1e1500 */
[----:B------:R-:W-:Y:S02]  /*0a50*/  LEA.HI.X.SX32 R13, R31, R0, 0x1, P0 ;  /* 0x000000001f0d7211 */ /* 0x000fe400000f0eff */
[----:B------:R-:W-:Y:S01]  /*0a60*/  LEA R31, R6, R37, 0x1 ;  /* 0x00000025061f7211 */ /* 0x000fe200078e08ff */
[----:B------:R0:W5:Y:S01]  /*0a70*/  LDG.E.U16 R69, [R22.64] ;  /* 0x0000000616457981 */ /* 0x000162000c1e1500 */
[----:B------:R-:W-:-:S03]  /*0a80*/  LEA R14, P0, R25, R2, 0x1 ;  /* 0x00000002190e7211 */ /* 0x000fc600078008ff */
[C---:B------:R-:W-:Y:S01]  /*0a90*/  IMAD R39, R6.reuse, 0x2, R31 ;  /* 0x0000000206277824 */ /* 0x040fe200078e021f */
[----:B------:R-:W-:Y:S01]  /*0aa0*/  LEA.HI.X.SX32 R15, R25, R0, 0x1, P0 ;  /* 0x00000000190f7211 */ /* 0x000fe200000f0eff */
[----:B------:R0:W5:Y:S02]  /*0ab0*/  LDG.E.U16 R66, [R12.64] ;  /* 0x000000060c427981 */ /* 0x000164000c1e1500 */
[C---:B------:R-:W-:Y:S01]  /*0ac0*/  IMAD R25, R6.reuse, 0x2, R39 ;  /* 0x0000000206197824 */ /* 0x040fe200078e0227 */
[C---:B-1----:R-:W-:Y:S01]  /*0ad0*/  LEA R10, P0, R35.reuse, R2, 0x1 ;  /* 0x00000002230a7211 */ /* 0x042fe200078008ff */
[----:B------:R1:W5:Y:S03]  /*0ae0*/  LDG.E.U16 R67, [R14.64] ;  /* 0x000000060e437981 */ /* 0x000366000c1e1500 */
[----:B------:R-:W-:Y:S02]  /*0af0*/  LEA R27, R6, R25, 0x1 ;  /* 0x00000019061b7211 */ /* 0x000fe400078e08ff */
[----:B------:R-:W-:-:S03]  /*0b00*/  LEA.HI.X.SX32 R11, R35, R0, 0x1, P0 ;  /* 0x00000000230b7211 */ /* 0x000fc600000f0eff */
[C---:B------:R-:W-:Y:S01]  /*0b10*/  IMAD R35, R6.reuse, 0x2, R27 ;  /* 0x0000000206237824 */ /* 0x040fe200078e021b */
[C---:B------:R-:W-:Y:S01]  /*0b20*/  LEA R18, P0, R29.reuse, R2, 0x1 ;  /* 0x000000021d127211 */ /* 0x040fe200078008ff */
[----:B------:R1:W5:Y:S02]  /*0b30*/  LDG.E.U16 R68, [R10.64] ;  /* 0x000000060a447981 */ /* 0x000364000c1e1500 */
[----:B------:R-:W-:Y:S01]  /*0b40*/  IMAD R41, R6, 0x2, R35 ;  /* 0x0000000206297824 */ /* 0x000fe200078e0223 */
[----:B------:R-:W-:-:S04]  /*0b50*/  LEA.HI.X.SX32 R19, R29, R0, 0x1, P0 ;  /* 0x000000001d137211 */ /* 0x000fc800000f0eff */
[----:B------:R-:W-:Y:S01]  /*0b60*/  LEA R29, R6, R41, 0x1 ;  /* 0x00000029061d7211 */ /* 0x000fe200078e08ff */
[----:B------:R1:W5:Y:S01]  /*0b70*/  LDG.E.U16 R70, [R18.64] ;  /* 0x0000000612467981 */ /* 0x000362000c1e1500 */
[----:B0-----:R-:W-:-:S03]  /*0b80*/  LEA R12, P0, R33, R2, 0x1 ;  /* 0x00000002210c7211 */ /* 0x001fc600078008ff */
[C---:B------:R-:W-:Y:S01]  /*0b90*/  IMAD R43, R6.reuse, 0x2, R29 ;  /* 0x00000002062b7824 */ /* 0x040fe200078e021d */
[----:B------:R-:W-:Y:S02]  /*0ba0*/  LEA.HI.X.SX32 R13, R33, R0, 0x1, P0 ;  /* 0x00000000210d7211 */ /* 0x000fe400000f0eff */
[-C--:B------:R-:W-:Y:S01]  /*0bb0*/  LEA R20, P1, R37, R2.reuse, 0x1 ;  /* 0x0000000225147211 */ /* 0x080fe200078208ff */
[C---:B------:R-:W-:Y:S01]  /*0bc0*/  IMAD R33, R6.reuse, 0x2, R43 ;  /* 0x0000000206217824 */ /* 0x040fe200078e022b */
[----:B-1----:R-:W-:Y:S01]  /*0bd0*/  LEA R14, P0, R31, R2, 0x1 ;  /* 0x000000021f0e7211 */ /* 0x002fe200078008ff */
[----:B------:R0:W5:Y:S01]  /*0be0*/  LDG.E.U16 R71, [R12.64] ;  /* 0x000000060c477981 */ /* 0x000162000c1e1500 */
[-C--:B------:R-:W-:Y:S02]  /*0bf0*/  LEA.HI.X.SX32 R21, R37, R0.reuse, 0x1, P1 ;  /* 0x0000000025157211 */ /* 0x080fe400008f0eff */
[C---:B------:R-:W-:Y:S02]  /*0c00*/  LEA R37, R6.reuse, R33, 0x1 ;  /* 0x0000002106257211 */ /* 0x040fe400078e08ff */
[----:B------:R-:W-:Y:S01]  /*0c10*/  LEA.HI.X.SX32 R15, R31, R0, 0x1, P0 ;  /* 0x000000001f0f7211 */ /* 0x000fe200000f0eff */
[----:B------:R1:W5:Y:S02]  /*0c20*/  LDG.E.U16 R73, [R20.64] ;  /* 0x0000000614497981 */ /* 0x000364000c1e1500 */
[C---:B------:R-:W-:Y:S01]  /*0c30*/  IMAD R31, R6.reuse, 0x2, R37 ;  /* 0x00000002061f7824 */ /* 0x040fe200078e0225 */
[C---:B------:R-:W-:Y:S01]  /*0c40*/  LEA R10, P0, R39.reuse, R2, 0x1 ;  /* 0x00000002270a7211 */ /* 0x040fe200078008ff */
[----:B------:R0:W5:Y:S02]  /*0c50*/  LDG.E.U16 R72, [R14.64] ;  /* 0x000000060e487981 */ /* 0x000164000c1e1500 */
[----:B------:R-:W-:Y:S01]  /*0c60*/  IMAD R23, R6, 0x2, R31 ;  /* 0x0000000206177824 */ /* 0x000fe200078e021f */
[----:B------:R-:W-:-:S04]  /*0c70*/  LEA.HI.X.SX32 R11, R39, R0, 0x1, P0 ;  /* 0x00000000270b7211 */ /* 0x000fc800000f0eff */
[C---:B------:R-:W-:Y:S01]  /*0c80*/  LEA R39, R6.reuse, R23, 0x1 ;  /* 0x0000001706277211 */ /* 0x040fe200078e08ff */
[----:B------:R0:W5:Y:S04]  /*0c90*/  LDG.E.U16 R74, [R10.64] ;  /* 0x000000060a4a7981 */ /* 0x000168000c1e1500 */
[----:B------:R-:W-:Y:S01]  /*0ca0*/  IMAD R45, R6, 0x2, R39 ;  /* 0x00000002062d7824 */ /* 0x000fe200078e0227 */
[----:B------:R-:W-:-:S03]  /*0cb0*/  LEA R18, P0, R25, R2, 0x1 ;  /* 0x0000000219127211 */ /* 0x000fc600078008ff */
[C---:B------:R-:W-:Y:S01]  /*0cc0*/  IMAD R47, R6.reuse, 0x2, R45 ;  /* 0x00000002062f7824 */ /* 0x040fe200078e022d */
[----:B------:R-:W-:Y:S02]  /*0cd0*/  LEA.HI.X.SX32 R19, R25, R0, 0x1, P0 ;  /* 0x0000000019137211 */ /* 0x000fe400000f0eff */
[C---:B0-----:R-:W-:Y:S02]  /*0ce0*/  LEA R12, P1, R27.reuse, R2, 0x1 ;  /* 0x000000021b0c7211 */ /* 0x041fe400078208ff */
[C---:B------:R-:W-:Y:S01]  /*0cf0*/  LEA R25, R6.reuse, R47, 0x1 ;  /* 0x0000002f06197211 */ /* 0x040fe200078e08ff */
[----:B------:R0:W5:Y:S01]  /*0d00*/  LDG.E.U16 R75, [R18.64] ;  /* 0x00000006124b7981 */ /* 0x000162000c1e1500 */
[----:B------:R-:W-:Y:S02]  /*0d10*/  LEA.HI.X.SX32 R13, R27, R0, 0x1, P1 ;  /* 0x000000001b0d7211 */ /* 0x000fe400008f0eff */
[-C--:B-1----:R-:W-:Y:S01]  /*0d20*/  LEA R20, P0, R35, R2.reuse, 0x1 ;  /* 0x0000000223147211 */ /* 0x082fe200078008ff */
[C---:B------:R-:W-:Y:S01]  /*0d30*/  IMAD R27, R6.reuse, 0x2, R25 ;  /* 0x00000002061b7824 */ /* 0x040fe200078e0219 */
[----:B------:R-:W-:Y:S01]  /*0d40*/  LEA R22, P1, R23, R2, 0x1 ;  /* 0x0000000217167211 */ /* 0x000fe200078208ff */
[----:B------:R1:W5:Y:S01]  /*0d50*/  LDG.E.U16 R77, [R12.64] ;  /* 0x000000060c4d7981 */ /* 0x000362000c1e1500 */
[----:B------:R-:W-:Y:S01]  /*0d60*/  LEA.HI.X.SX32 R21, R35, R0, 0x1, P0 ;  /* 0x0000000023157211 */ /* 0x000fe200000f0eff */
[----:B------:R-:W-:Y:S01]  /*0d70*/  IMAD R35, R6, 0x2, R27 ;  /* 0x0000000206237824 */ /* 0x000fe200078e021b */
[----:B------:R-:W-:-:S02]  /*0d80*/  LEA R14, P0, R41, R2, 0x1 ;  /* 0x00000002290e7211 */ /* 0x000fc400078008ff */
[-C--:B------:R-:W-:Y:S01]  /*0d90*/  LEA.HI.X.SX32 R23, R23, R0.reuse, 0x1, P1 ;  /* 0x0000000017177211 */ /* 0x080fe200008f0eff */
[----:B------:R0:W5:Y:S01]  /*0da0*/  LDG.E.U16 R76, [R20.64] ;  /* 0x00000006144c7981 */ /* 0x000162000c1e1500 */
[----:B------:R-:W-:Y:S02]  /*0db0*/  LEA.HI.X.SX32 R15, R41, R0, 0x1, P0 ;  /* 0x00000000290f7211 */ /* 0x000fe400000f0eff */
[C---:B------:R-:W-:Y:S01]  /*0dc0*/  LEA R10, P0, R43.reuse, R2, 0x1 ;  /* 0x000000022b0a7211 */ /* 0x040fe200078008ff */
[----:B------:R0:W5:Y:S01]  /*0dd0*/  LDG.E.U16 R81, [R22.64] ;  /* 0x0000000616517981 */ /* 0x000162000c1e1500 */
[C---:B------:R-:W-:Y:S02]  /*0de0*/  LEA R41, R6.reuse, R35, 0x1 ;  /* 0x0000002306297211 */ /* 0x040fe400078e08ff */
[----:B------:R-:W-:Y:S01]  /*0df0*/  LEA.HI.X.SX32 R11, R43, R0, 0x1, P0 ;  /* 0x000000002b0b7211 */ /* 0x000fe200000f0eff */
[----:B------:R1:W5:Y:S01]  /*0e00*/  LDG.E.U16 R78, [R14.64] ;  /* 0x000000060e4e7981 */ /* 0x000362000c1e1500 */
[----:B------:R-:W-:Y:S01]  /*0e10*/  LEA R24, P0, R25, R2, 0x1 ;  /* 0x0000000219187211 */ /* 0x000fe200078008ff */
[----:B------:R-:W-:-:S02]  /*0e20*/  IMAD R43, R6, 0x2, R41 ;  /* 0x00000002062b7824 */ /* 0x000fc400078e0229 */
[----:B------:R1:W5:Y:S01]  /*0e30*/  LDG.E.U16 R79, [R10.64] ;  /* 0x000000060a4f7981 */ /* 0x000362000c1e1500 */
[----:B------:R-:W-:Y:S02]  /*0e40*/  LEA.HI.X.SX32 R25, R25, R0, 0x1, P0 ;  /* 0x0000000019197211 */ /* 0x000fe400000f0eff */
[-C--:B0-----:R-:W-:Y:S02]  /*0e50*/  LEA R20, P1, R43, R2.reuse, 0x1 ;  /* 0x000000022b147211 */ /* 0x081fe400078208ff */
[----:B-1----:R-:W-:Y:S01]  /*0e60*/  LEA R12, P0, R33, R2, 0x1 ;  /* 0x00000002210c7211 */ /* 0x002fe200078008ff */
[----:B------:R0:W5:Y:S01]  /*0e70*/  LDG.E.U16 R83, [R24.64] ;  /* 0x0000000618537981 */ /* 0x000162000c1e1500 */
[-C--:B------:R-:W-:Y:S01]  /*0e80*/  LEA.HI.X.SX32 R21, R43, R0.reuse, 0x1, P1 ;  /* 0x000000002b157211 */ /* 0x080fe200008f0eff */
[----:B------:R-:W-:Y:S01]  /*0e90*/  IMAD R43, R6, 0x2, R43 ;  /* 0x00000002062b7824 */ /* 0x000fe200078e022b */
[----:B------:R-:W-:Y:S02]  /*0ea0*/  LEA.HI.X.SX32 R13, R33, R0, 0x1, P0 ;  /* 0x00000000210d7211 */ /* 0x000fe400000f0eff */
[-C--:B------:R-:W-:Y:S01]  /*0eb0*/  LEA R18, P1, R39, R2.reuse, 0x1 ;  /* 0x0000000227127211 */ /* 0x080fe200078208ff */
[----:B------:R1:W5:Y:S01]  /*0ec0*/  LDG.E.U16 R85, [R20.64] ;  /* 0x0000000614557981 */ /* 0x000362000c1e1500 */
[----:B------:R-:W-:-:S02]  /*0ed0*/  LEA R10, P0, R27, R2, 0x1 ;  /* 0x000000021b0a7211 */ /* 0x000fc400078008ff */
[-C--:B------:R-:W-:Y:S01]  /*0ee0*/  LEA.HI.X.SX32 R19, R39, R0.reuse, 0x1, P1 ;  /* 0x0000000027137211 */ /* 0x080fe200008f0eff */
[----:B------:R0:W5:Y:S01]  /*0ef0*/  LDG.E.U16 R33, [R12.64] ;  /* 0x000000060c217981 */ /* 0x000162000c1e1500 */
[----:B------:R-:W-:Y:S02]  /*0f00*/  LEA.HI.X.SX32 R11, R27, R0, 0x1, P0 ;  /* 0x000000001b0b7211 */ /* 0x000fe400000f0eff */
[-C--:B------:R-:W-:Y:S01]  /*0f10*/  LEA R26, P1, R43, R2.reuse, 0x1 ;  /* 0x000000022b1a7211 */ /* 0x080fe200078208ff */
[----:B------:R0:W5:Y:S01]  /*0f20*/  LDG.E.U16 R39, [R18.64] ;  /* 0x0000000612277981 */ /* 0x000162000c1e1500 */
[----:B------:R-:W-:Y:S02]  /*0f30*/  LEA R14, P0, R37, R2, 0x1 ;  /* 0x00000002250e7211 */ /* 0x000fe400078008ff */
[-C--:B------:R-:W-:Y:S01]  /*0f40*/  LEA.HI.X.SX32 R27, R43, R0.reuse, 0x1, P1 ;  /* 0x000000002b1b7211 */ /* 0x080fe200008f0eff */
[----:B------:R0:W5:Y:S01]  /*0f50*/  LDG.E.U16 R80, [R10.64] ;  /* 0x000000060a507981 */ /* 0x000162000c1e1500 */
[----:B------:R-:W-:-:S02]  /*0f60*/  LEA.HI.X.SX32 R15, R37, R0, 0x1, P0 ;  /* 0x00000000250f7211 */ /* 0x000fc400000f0eff */
[-C--:B-1----:R-:W-:Y:S01]  /*0f70*/  LEA R20, P1, R45, R2.reuse, 0x1 ;  /* 0x000000022d147211 */ /* 0x082fe200078208ff */
[----:B------:R-:W5:Y:S01]  /*0f80*/  LDG.E.U16 R26, [R26.64] ;  /* 0x000000061a1a7981 */ /* 0x000f62000c1e1500 */
[----:B------:R-:W-:Y:S02]  /*0f90*/  LEA R22, P0, R35, R2, 0x1 ;  /* 0x0000000223167211 */ /* 0x000fe400078008ff */
[----:B------:R-:W-:Y:S01]  /*0fa0*/  LEA R43, R6, R43, 0x1 ;  /* 0x0000002b062b7211 */ /* 0x000fe200078e08ff */
[----:B------:R1:W5:Y:S01]  /*0fb0*/  LDG.E.U16 R37, [R14.64] ;  /* 0x000000060e257981 */ /* 0x000362000c1e1500 */
[-C--:B------:R-:W-:Y:S02]  /*0fc0*/  LEA.HI.X.SX32 R21, R45, R0.reuse, 0x1, P1 ;  /* 0x000000002d157211 */ /* 0x080fe400008f0eff */
[----:B------:R-:W-:Y:S02]  /*0fd0*/  LEA.HI.X.SX32 R23, R35, R0, 0x1, P0 ;  /* 0x0000000023177211 */ /* 0x000fe400000f0eff */
[-C--:B0-----:R-:W-:Y:S01]  /*0fe0*/  LEA R24, P1, R43, R2.reuse, 0x1 ;  /* 0x000000022b187211 */ /* 0x081fe200078208ff */
[----:B------:R0:W5:Y:S01]  /*0ff0*/  LDG.E.U16 R35, [R20.64] ;  /* 0x0000000614237981 */ /* 0x000162000c1e1500 */
[----:B------:R-:W-:-:S02]  /*1000*/  LEA R10, P0, R29, R2, 0x1 ;  /* 0x000000021d0a7211 */ /* 0x000fc400078008ff */
[-C--:B------:R-:W-:Y:S01]  /*1010*/  LEA.HI.X.SX32 R25, R43, R0.reuse, 0x1, P1 ;  /* 0x000000002b197211 */ /* 0x080fe200008f0eff */
[----:B------:R-:W-:Y:S01]  /*1020*/  IMAD R43, R6, 0x2, R43 ;  /* 0x00000002062b7824 */ /* 0x000fe200078e022b */
[----:B------:R-:W-:Y:S01]  /*1030*/  LEA.HI.X.SX32 R11, R29, R0, 0x1, P0 ;  /* 0x000000001d0b7211 */ /* 0x000fe200000f0eff */
[----:B------:R-:W5:Y:S01]  /*1040*/  LDG.E.U16 R22, [R22.64] ;  /* 0x0000000616167981 */ /* 0x000f62000c1e1500 */
[-C--:B------:R-:W-:Y:S02]  /*1050*/  LEA R12, P0, R31, R2.reuse, 0x1 ;  /* 0x000000021f0c7211 */ /* 0x080fe400078008ff */
[----:B-1----:R-:W-:Y:S01]  /*1060*/  LEA R14, P1, R47, R2, 0x1 ;  /* 0x000000022f0e7211 */ /* 0x002fe200078208ff */
[----:B------:R-:W5:Y:S01]  /*1070*/  LDG.E.U16 R24, [R24.64] ;  /* 0x0000000618187981 */ /* 0x000f62000c1e1500 */
[-C--:B------:R-:W-:Y:S02]  /*1080*/  LEA.HI.X.SX32 R13, R31, R0.reuse, 0x1, P0 ;  /* 0x000000001f0d7211 */ /* 0x080fe400000f0eff */
[----:B------:R-:W-:Y:S01]  /*1090*/  LEA.HI.X.SX32 R15, R47, R0, 0x1, P1 ;  /* 0x000000002f0f7211 */ /* 0x000fe200008f0eff */
[----:B------:R1:W5:Y:S01]  /*10a0*/  LDG.E.U16 R10, [R10.64] ;  /* 0x000000060a0a7981 */ /* 0x000362000c1e1500 */
[----:B------:R-:W-:-:S02]  /*10b0*/  LEA R18, P0, R41, R2, 0x1 ;  /* 0x0000000229127211 */ /* 0x000fc400078008ff */
[----:B0-----:R-:W-:Y:S01]  /*10c0*/  LEA R20, P1, R43, R2, 0x1 ;  /* 0x000000022b147211 */ /* 0x001fe200078208ff */
[----:B------:R-:W5:Y:S01]  /*10d0*/  LDG.E.U16 R6, [R14.64] ;  /* 0x000000060e067981 */ /* 0x000f62000c1e1500 */
[-C--:B------:R-:W-:Y:S02]  /*10e0*/  LEA.HI.X.SX32 R19, R41, R0.reuse, 0x1, P0 ;  /* 0x0000000029137211 */ /* 0x080fe400000f0eff */
[----:B------:R-:W-:Y:S01]  /*10f0*/  LEA.HI.X.SX32 R21, R43, R0, 0x1, P1 ;  /* 0x000000002b157211 */ /* 0x000fe200008f0eff */
[----:B------:R-:W5:Y:S04]  /*1100*/  LDG.E.U16 R2, [R12.64] ;  /* 0x000000060c027981 */ /* 0x000f68000c1e1500 */
[----:B------:R-:W5:Y:S04]  /*1110*/  LDG.E.U16 R18, [R18.64] ;  /* 0x0000000612127981 */ /* 0x000f68000c1e1500 */
[----:B------:R-:W5:Y:S01]  /*1120*/  LDG.E.U16 R20, [R20.64] ;  /* 0x0000000614147981 */ /* 0x000f62000c1e1500 */
[----:B------:R-:W-:-:S02]  /*1130*/  LOP3.LUT R0, R82, 0x3f, RZ, 0xc0, !PT ;  /* 0x0000003f52007812 */ /* 0x000fc400078ec0ff */
[----:B------:R-:W-:-:S03]  /*1140*/  SHF.R.S32.HI R16, RZ, 0x6, R82 ;  /* 0x00000006ff107819 */ /* 0x000fc60000011452 */
[----:B-1----:R-:W-:Y:S01]  /*1150*/  IMAD.SHL.U32 R11, R0, 0x2, RZ ;  /* 0x00000002000b7824 */ /* 0x002fe200078e00ff */
[----:B------:R-:W-:-:S04]  /*1160*/  SGXT R16, R16, 0x1 ;  /* 0x000000011010781a */ /* 0x000fc80000000200 */
[----:B------:R-:W-:-:S04]  /*1170*/  LOP3.LUT R16, R11, 0x90, R16, 0x78, !PT ;  /* 0x000000900b107812 */ /* 0x000fc800078e7810 */
[C---:B------:R-:W-:Y:S01]  /*1180*/  LOP3.LUT R86, R16.reuse, 0x20, RZ, 0x3c, !PT ;  /* 0x0000002010567812 */ /* 0x040fe200078e3cff */
[----:B--2---:R0:W-:Y:S04]  /*1190*/  STS.U16 [R16], R3 ;  /* 0x0000000310007388 */ /* 0x0041e80000000400 */
[----:B----4-:R-:W-:Y:S04]  /*11a0*/  STS.U16 [R16+0x400], R9 ;  /* 0x0004000910007388 */ /* 0x010fe80000000400 */
[----:B------:R-:W-:Y:S04]  /*11b0*/  STS.U16 [R16+0x800], R49 ;  /* 0x0008003110007388 */ /* 0x000fe80000000400 */
[----:B------:R-:W-:Y:S04]  /*11c0*/  STS.U16 [R16+0xc00], R51 ;  /* 0x000c003310007388 */ /* 0x000fe80000000400 */
[----:B---3--:R-:W-:Y:S01]  /*11d0*/  STS.U16 [R16+0x1000], R53 ;  /* 0x0010003510007388 */ /* 0x008fe20000000400 */
[----:B0-----:R-:W-:-:S03]  /*11e0*/  LOP3.LUT R3, R16, 0x40, RZ, 0x3c, !PT ;  /* 0x0000004010037812 */ /* 0x001fc600078e3cff */
[----:B-----5:R-:W-:Y:S04]  /*11f0*/  STS.U16 [R16+0x1400], R55 ;  /* 0x0014003710007388 */ /* 0x020fe80000000400 */
[----:B------:R-:W-:Y:S01]  /*1200*/  STS.U16 [R16+0x1800], R57 ;  /* 0x0018003910007388 */ /* 0x000fe20000000400 */
[----:B------:R-:W-:-:S04]  /*1210*/  IADD3 R0, R17, 0x40, RZ ;  /* 0x0000004011007810 */ /* 0x000fc80007ffe0ff */
[----:B------:R-:W-:Y:S01]  /*1220*/  ISETP.GE.AND P0, PT, R0, 0x1, PT ;  /* 0x000000010000780c */ /* 0x000fe20003f06270 */
[----:B------:R-:W-:Y:S04]  /*1230*/  STS.U16 [R16+0x1c00], R61 ;  /* 0x001c003d10007388 */ /* 0x000fe80000000400 */
[----:B------:R-:W-:Y:S04]  /*1240*/  STS.U16 [R16+0x2000], R65 ;  /* 0x0020004110007388 */ /* 0x000fe80000000400 */
[----:B------:R-:W-:Y:S01]  /*1250*/  STS.U16 [R16+0x2400], R69 ;  /* 0x0024004510007388 */ /* 0x000fe20000000400 */
[----:B------:R-:W-:-:S03]  /*1260*/  MOV R191, 0x3f800000 ;  /* 0x3f80000000bf7802 */ /* 0x000fc60000000f00 */
[----:B------:R-:W-:Y:S04]  /*1270*/  STS.U16 [R16+0x2800], R73 ;  /* 0x0028004910007388 */ /* 0x000fe80000000400 */
        /* <DEDUP_REMOVED lines=21> */
[----:B------:R0:W-:Y:S04]  /*13d0*/  STS.U16 [R3+0x200], R5 ;  /* 0x0002000503007388 */ /* 0x0001e80000000400 */
[----:B------:R-:W-:Y:S01]  /*13e0*/  STS.U16 [R3+0x600], R28 ;  /* 0x0006001c03007388 */ /* 0x000fe20000000400 */
[----:B0-----:R-:W-:-:S03]  /*13f0*/  LOP3.LUT R5, R16, 0x60, RZ, 0x3c, !PT ;  /* 0x0000006010057812 */ /* 0x001fc600078e3cff */
[----:B------:R-:W-:Y:S04]  /*1400*/  STS.U16 [R3+0xa00], R34 ;  /* 0x000a002203007388 */ /* 0x000fe80000000400 */
[----:B------:R-:W-:Y:S04]  /*1410*/  STS.U16 [R3+0xe00], R40 ;  /* 0x000e002803007388 */ /* 0x000fe80000000400 */
[----:B------:R-:W-:Y:S04]  /*1420*/  STS.U16 [R3+0x1200], R46 ;  /* 0x0012002e03007388 */ /* 0x000fe80000000400 */
[----:B------:R0:W-:Y:S04]  /*1430*/  STS.U16 [R3+0x1600], R52 ;  /* 0x0016003403007388 */ /* 0x0001e80000000400 */
        /* <DEDUP_REMOVED lines=17> */
[----:B------:R-:W-:Y:S01]  /*1550*/  STS.U16 [R5+0x3f00], R20 ;  /* 0x003f001405007388 */ /* 0x000fe20000000400 */
[----:B------:R-:W-:Y:S01]  /*1560*/  IMAD.MOV.U32 R15, RZ, RZ, -0x800000 ;  /* 0xff800000ff0f7424 */ /* 0x000fe200078e00ff */
[----:B------:R-:W-:Y:S01]  /*1570*/  MOV R13, 0xff800000 ;  /* 0xff800000000d7802 */ /* 0x000fe20000000f00 */
[----:B------:R-:W-:Y:S01]  /*1580*/  IMAD.MOV.U32 R14, RZ, RZ, -0x800000 ;  /* 0xff800000ff0e7424 */ /* 0x000fe200078e00ff */
        /* <DEDUP_REMOVED lines=8> */
[----:B------:R1:W-:Y:S01]  /*1610*/  STS.U16 [R5+0x1700], R54 ;  /* 0x0017003605007388 */ /* 0x0003e20000000400 */
[----:B------:R-:W-:Y:S01]  /*1620*/  IMAD.MOV.U32 R189, RZ, RZ, 0x3f800000 ;  /* 0x3f800000ffbd7424 */ /* 0x000fe200078e00ff */
[----:B------:R-:W-:Y:S01]  /*1630*/  MOV R184, 0x3f800000 ;  /* 0x3f80000000b87802 */ /* 0x000fe20000000f00 */
[----:B------:R-:W-:Y:S01]  /*1640*/  IMAD.MOV.U32 R188, RZ, RZ, 0x3f800000 ;  /* 0x3f800000ffbc7424 */ /* 0x000fe200078e00ff */
[----:B------:R2:W-:Y:S01]  /*1650*/  STS.U16 [R5+0x1b00], R59 ;  /* 0x001b003b05007388 */ /* 0x0005e20000000400 */
[----:B------:R-:W-:Y:S01]  /*1660*/  IMAD.MOV.U32 R186, RZ, RZ, 0x3f800000 ;  /* 0x3f800000ffba7424 */ /* 0x000fe200078e00ff */
[----:B------:R-:W-:Y:S01]  /*1670*/  CS2R R56, SRZ ;  /* 0x0000000000387805 */ /* 0x000fe2000001ff00 */
[----:B------:R-:W-:Y:S01]  /*1680*/  IMAD.MOV.U32 R185, RZ, RZ, 0x3f800000 ;  /* 0x3f800000ffb97424 */ /* 0x000fe200078e00ff */
[----:B------:R3:W-:Y:S01]  /*1690*/  STS.U16 [R5+0x1f00], R63 ;  /* 0x001f003f05007388 */ /* 0x0007e20000000400 */
[----:B0-----:R-:W-:Y:S01]  /*16a0*/  CS2R R52, SRZ ;  /* 0x0000000000347805 */ /* 0x001fe2000001ff00 */
[----:B-1----:R-:W-:Y:S01]  /*16b0*/  CS2R R54, SRZ ;  /* 0x0000000000367805 */ /* 0x002fe2000001ff00 */
[----:B------:R-:W-:Y:S01]  /*16c0*/  CS2R R48, SRZ ;  /* 0x0000000000307805 */ /* 0x000fe2000001ff00 */
[----:B------:R0:W-:Y:S01]  /*16d0*/  STS.U16 [R5+0x2300], R67 ;  /* 0x0023004305007388 */ /* 0x0001e20000000400 */
[----:B------:R-:W-:Y:S01]  /*16e0*/  CS2R R50, SRZ ;  /* 0x0000000000327805 */ /* 0x000fe2000001ff00 */
[----:B--2---:R-:W-:Y:S01]  /*16f0*/  CS2R R58, SRZ ;  /* 0x00000000003a7805 */ /* 0x004fe2000001ff00 */
[----:B------:R-:W-:Y:S01]  /*1700*/  CS2R R124, SRZ ;  /* 0x00000000007c7805 */ /* 0x000fe2000001ff00 */
[----:B------:R1:W-:Y:S01]  /*1710*/  STS.U16 [R5+0x2700], R71 ;  /* 0x0027004705007388 */ /* 0x0003e20000000400 */
[----:B------:R-:W-:Y:S01]  /*1720*/  CS2R R126, SRZ ;  /* 0x00000000007e7805 */ /* 0x000fe2000001ff00 */
[----:B------:R-:W-:Y:S01]  /*1730*/  CS2R R108, SRZ ;  /* 0x00000000006c7805 */ /* 0x000fe2000001ff00 */
[----:B------:R-:W-:Y:S01]  /*1740*/  CS2R R110, SRZ ;  /* 0x00000000006e7805 */ /* 0x000fe2000001ff00 */
[----:B------:R2:W-:Y:S01]  /*1750*/  STS.U16 [R5+0x2f00], R10 ;  /* 0x002f000a05007388 */ /* 0x0005e20000000400 */
[----:B------:R-:W-:Y:S01]  /*1760*/  CS2R R60, SRZ ;  /* 0x00000000003c7805 */ /* 0x000fe2000001ff00 */
[----:B---3--:R-:W-:Y:S01]  /*1770*/  CS2R R62, SRZ ;  /* 0x00000000003e7805 */ /* 0x008fe2000001ff00 */
[----:B------:R-:W-:Y:S01]  /*1780*/  CS2R R64, SRZ ;  /* 0x0000000000407805 */ /* 0x000fe2000001ff00 */
[----:B0-----:R-:W-:Y:S01]  /*1790*/  CS2R R66, SRZ ;  /* 0x0000000000427805 */ /* 0x001fe2000001ff00 */
[----:B------:R-:W-:Y:S01]  /*17a0*/  CS2R R68, SRZ ;  /* 0x0000000000447805 */ /* 0x000fe2000001ff00 */
[----:B-1----:R-:W-:Y:S01]  /*17b0*/  CS2R R70, SRZ ;  /* 0x0000000000467805 */ /* 0x002fe2000001ff00 */
[----:B------:R-:W-:Y:S01]  /*17c0*/  CS2R R88, SRZ ;  /* 0x0000000000587805 */ /* 0x000fe2000001ff00 */
[----:B------:R-:W-:Y:S01]  /*17d0*/  CS2R R90, SRZ ;  /* 0x00000000005a7805 */ /* 0x000fe2000001ff00 */
[----:B------:R-:W-:Y:S01]  /*17e0*/  CS2R R104, SRZ ;  /* 0x0000000000687805 */ /* 0x000fe2000001ff00 */
[----:B--2---:R-:W-:Y:S01]  /*17f0*/  MOV R10, 0xff800000 ;  /* 0xff800000000a7802 */ /* 0x004fe20000000f00 */
[----:B------:R-:W-:Y:S01]  /*1800*/  CS2R R106, SRZ ;  /* 0x00000000006a7805 */ /* 0x000fe2000001ff00 */
        /* <DEDUP_REMOVED lines=12> */
[C---:B------:R-:W-:Y:S01]  /*18d0*/  LOP3.LUT R38, R82.reuse, 0x7f, RZ, 0xc0, !PT ;  /* 0x0000007f52267812 */ /* 0x040fe200078ec0ff */
[C---:B------:R-:W-:Y:S01]  /*18e0*/  IMAD.SHL.U32 R28, R82.reuse, 0x8, RZ ;  /* 0x00000008521c7824 */ /* 0x040fe200078e00ff */
[----:B------:R-:W-:-:S02]  /*18f0*/  LOP3.LUT R40, R82, 0x1c, RZ, 0xc0, !PT ;  /* 0x0000001c52287812 */ /* 0x000fc400078ec0ff */
[C---:B------:R-:W-:Y:S02]  /*1900*/  LOP3.LUT R39, R82.reuse, 0x3, RZ, 0xc0, !PT ;  /* 0x0000000352277812 */ /* 0x040fe400078ec0ff */
[----:B------:R-:W-:Y:S01]  /*1910*/  LOP3.LUT R30, R82, 0x60, RZ, 0xc0, !PT ;  /* 0x00000060521e7812 */ /* 0x000fe200078ec0ff */
[----:B------:R-:W-:Y:S05]  /*1920*/  @!P0 BRA `(.L_x_0) ;  /* 0x00004b3000008947 */ /* 0x000fea0003800000 */
[----:B------:R-:W-:Y:S01]  /*1930*/  SHF.R.U32.HI R2, RZ, 0x5, R82 ;  /* 0x00000005ff027819 */ /* 0x000fe20000011652 */
[----:B------:R-:W-:Y:S01]  /*1940*/  IMAD.MOV.U32 R29, RZ, RZ, c[0x0][0x1b8] ;  /* 0x00006e00ff1d7624 */ /* 0x000fe200078e00ff */
[----:B------:R-:W-:Y:S01]  /*1950*/  SHF.R.U32.HI R4, RZ, 0x3, R38 ;  /* 0x00000003ff047819 */ /* 0x000fe20000011626 */
[----:B------:R-:W-:Y:S01]  /*1960*/  IMAD R0, R84, c[0x0][0x1a0], RZ ;  /* 0x0000680054007a24 */ /* 0x000fe200078e02ff */
[----:B------:R-:W-:Y:S01]  /*1970*/  SGXT.U32 R2, R2, 0x2 ;  /* 0x000000020202781a */ /* 0x000fe20000000000 */
[----:B------:R-:W-:Y:S01]  /*1980*/  IMAD R3, R38, c[0x0][0x1a8], RZ ;  /* 0x00006a0026037a24 */ /* 0x000fe200078e02ff */
[----:B------:R-:W-:Y:S01]  /*1990*/  LEA.HI R34, R40, 0x20, RZ, 0x1e ;  /* 0x0000002028227811 */ /* 0x000fe200078ff0ff */
[----:B------:R-:W-:Y:S01]  /*19a0*/  IMAD.SHL.U32 R20, R0, 0x2, RZ ;  /* 0x0000000200147824 */ /* 0x000fe200078e00ff */
[----:B------:R-:W-:Y:S01]  /*19b0*/  LOP3.LUT R4, R4, 0xc, RZ, 0xc0, !PT ;  /* 0x0000000c04047812 */ /* 0x000fe200078ec0ff */
[----:B------:R-:W-:Y:S01]  /*19c0*/  IMAD R8, R2, c[0x0][0x1b8], RZ ;  /* 0x00006e0002087a24 */ /* 0x000fe200078e02ff */
[----:B------:R-:W-:Y:S01]  /*19d0*/  SHF.L.U32 R11, R34, 0x4, RZ ;  /* 0x00000004220b7819 */ /* 0x000fe200000006ff */
[C---:B------:R-:W-:Y:S01]  /*19e0*/  IMAD.SHL.U32 R219, R40.reuse, 0x4, RZ ;  /* 0x0000000428db7824 */ /* 0x040fe200078e00ff */
[----:B------:R-:W-:Y:S01]  /*19f0*/  LEA.HI R35, R40, 0x28, RZ, 0x1e ;  /* 0x0000002828237811 */ /* 0x000fe200078ff0ff */
[----:B------:R-:W-:Y:S01]  /*1a00*/  IMAD R9, R29, 0x4, R8 ;  /* 0x000000041d097824 */ /* 0x000fe200078e0208 */
[----:B------:R-:W-:Y:S01]  /*1a10*/  IADD3 R214, R4, R11, RZ ;  /* 0x0000000b04d67210 */ /* 0x000fe20007ffe0ff */
[----:B------:R-:W-:Y:S01]  /*1a20*/  IMAD.SHL.U32 R23, R82, 0x2, RZ ;  /* 0x0000000252177824 */ /* 0x000fe200078e00ff */
[C---:B------:R-:W-:Y:S01]  /*1a30*/  LEA.HI R32, R40.reuse, 0x10, RZ, 0x1e ;  /* 0x0000001028207811 */ /* 0x040fe200078ff0ff */
[----:B------:R-:W-:Y:S01]  /*1a40*/  IMAD.SHL.U32 R13, R35, 0x10, RZ ;  /* 0x00000010230d7824 */ /* 0x000fe200078e00ff */
[----:B------:R-:W-:Y:S01]  /*1a50*/  LEA R10, R29, R9, 0x2 ;  /* 0x000000091d0a7211 */ /* 0x000fe200078e10ff */
[----:B------:R-:W-:Y:S01]  /*1a60*/  IMAD.IADD R219, R219, 0x1, R4 ;  /* 0x00000001dbdb7824 */ /* 0x000fe200078e0204 */
[----:B------:R-:W-:Y:S01]  /*1a70*/  LEA.HI R31, R40, 0x8, RZ, 0x1e ;  /* 0x00000008281f7811 */ /* 0x000fe200078ff0ff */
[----:B------:R-:W-:Y:S01]  /*1a80*/  IMAD.SHL.U32 R7, R32, 0x10, RZ ;  /* 0x0000001020077824 */ /* 0x000fe200078e00ff */
[C---:B------:R-:W-:Y:S01]  /*1a90*/  LEA R11, R29.reuse, R10, 0x2 ;  /* 0x0000000a1d0b7211 */ /* 0x040fe200078e10ff */
[----:B------:R-:W-:Y:S01]  /*1aa0*/  IMAD.IADD R212, R4, 0x1, R13 ;  /* 0x0000000104d47824 */ /* 0x000fe200078e020d */
[----:B------:R-:W-:Y:S01]  /*1ab0*/  LEA.HI R33, R40, 0x18, RZ, 0x1e ;  /* 0x0000001828217811 */ /* 0x000fe200078ff0ff */
[----:B------:R-:W-:Y:S01]  /*1ac0*/  IMAD.HI R2, R0, 0x2, RZ ;  /* 0x0000000200027827 */ /* 0x000fe200078e02ff */
[C---:B------:R-:W-:Y:S01]  /*1ad0*/  LEA.HI R36, R40.reuse, 0x30, RZ, 0x1e ;  /* 0x0000003028247811 */ /* 0x040fe200078ff0ff */
[----:B------:R-:W-:Y:S01]  /*1ae0*/  CS2R R56, SRZ ;  /* 0x0000000000387805 */ /* 0x000fe2000001ff00 */
[----:B------:R-:W-:Y:S01]  /*1af0*/  LEA.HI R37, R40, 0x38, RZ, 0x1e ;  /* 0x0000003828257811 */ /* 0x000fe200078ff0ff */
[----:B------:R-:W-:Y:S01]  /*1b00*/  IMAD R12, R29, 0x4, R11 ;  /* 0x000000041d0c7824 */ /* 0x000fe200078e020b */
[----:B------:R-:W-:Y:S01]  /*1b10*/  SHF.L.U32 R5, R31, 0x4, RZ ;  /* 0x000000041f057819 */ /* 0x000fe200000006ff */
[----:B------:R-:W-:Y:S01]  /*1b20*/  IMAD.SHL.U32 R215, R33, 0x10, RZ ;  /* 0x0000001021d77824 */ /* 0x000fe200078e00ff */
[----:B------:R-:W-:Y:S01]  /*1b30*/  SHF.L.U32 R19, R37, 0x4, RZ ;  /* 0x0000000425137819 */ /* 0x000fe200000006ff */
[----:B------:R-:W-:Y:S01]  /*1b40*/  IMAD.SHL.U32 R15, R36, 0x10, RZ ;  /* 0x00000010240f7824 */ /* 0x000fe200078e00ff */
[----:B------:R-:W-:Y:S01]  /*1b50*/  SHF.L.U32 R21, R3, 0x1, RZ ;  /* 0x0000000103157819 */ /* 0x000fe200000006ff */
[----:B------:R-:W-:Y:S01]  /*1b60*/  IMAD R13, R29, 0x4, R12 ;  /* 0x000000041d0d7824 */ /* 0x000fe200078e020c */
[C---:B------:R-:W-:Y:S01]  /*1b70*/  IADD3 R216, R4.reuse, R7, RZ ;  /* 0x0000000704d87210 */ /* 0x040fe20007ffe0ff */
[C---:B------:R-:W-:Y:S01]  /*1b80*/  IMAD.IADD R218, R4.reuse, 0x1, R5 ;  /* 0x0000000104da7824 */ /* 0x040fe200078e0205 */
[----:B------:R-:W-:Y:S01]  /*1b90*/  SHF.R.U32.HI R6, RZ, 0x1, R30 ;  /* 0x00000001ff067819 */ /* 0x000fe2000001161e */
[C---:B------:R-:W-:Y:S01]  /*1ba0*/  IMAD.IADD R215, R4.reuse, 0x1, R215 ;  /* 0x0000000104d77824 */ /* 0x040fe200078e02d7 */
[----:B------:R-:W-:Y:S01]  /*1bb0*/  IADD3 R20, P0, P1, R21, c[0x0][0x168], R20 ;  /* 0x00005a0015147a10 */ /* 0x000fe2000791e014 */
[----:B------:R-:W-:Y:S01]  /*1bc0*/  IMAD.IADD R210, R4, 0x1, R15 ;  /* 0x0000000104d27824 */ /* 0x000fe200078e020f */
[----:B------:R-:W-:Y:S01]  /*1bd0*/  LOP3.LUT R6, R6, 0x30, R23, 0x78, !PT ;  /* 0x0000003006067812 */ /* 0x000fe200078e7817 */
[----:B------:R-:W-:Y:S01]  /*1be0*/  IMAD.IADD R208, R4, 0x1, R19 ;  /* 0x0000000104d07824 */ /* 0x000fe200078e0213 */
[----:B------:R-:W-:Y:S01]  /*1bf0*/  LOP3.LUT R4, R82, 0x7, RZ, 0xc0, !PT ;  /* 0x0000000752047812 */ /* 0x000fe200078ec0ff */
[----:B------:R-:W-:Y:S01]  /*1c00*/  IMAD.HI R3, R3, 0x2, RZ ;  /* 0x0000000203037827 */ /* 0x000fe200078e02ff */
[----:B------:R-:W-:Y:S01]  /*1c10*/  LOP3.LUT R7, R23, 0x30, R28, 0x48, !PT ;  /* 0x0000003017077812 */ /* 0x000fe200078e481c */
[----:B------:R-:W-:Y:S01]  /*1c20*/  CS2R R58, SRZ ;  /* 0x00000000003a7805 */ /* 0x000fe2000001ff00 */
[----:B------:R-:W-:Y:S01]  /*1c30*/  LEA R0, R4, R30, 0x2 ;  /* 0x0000001e04007211 */ /* 0x000fe200078e10ff */
[----:B------:R-:W-:Y:S01]  /*1c40*/  IMAD R14, R29, 0x4, R13 ;  /* 0x000000041d0e7824 */ /* 0x000fe200078e020d */
[----:B------:R-:W-:Y:S01]  /*1c50*/  IADD3.X R21, R3, c[0x0][0x16c], R2, P0, P1 ;  /* 0x00005b0003157a10 */ /* 0x000fe200007e2402 */
[----:B------:R-:W-:Y:S01]  /*1c60*/  IMAD R5, R40, 0x4, R39 ;  /* 0x0000000428057824 */ /* 0x000fe200078e0227 */
[----:B------:R-:W-:Y:S01]  /*1c70*/  LOP3.LUT R3, R82, 0x1f, RZ, 0xc0, !PT ;  /* 0x0000001f52037812 */ /* 0x000fe200078ec0ff */
[----:B------:R-:W-:Y:S01]  /*1c80*/  IMAD R15, R29, 0x4, R14 ;  /* 0x000000041d0f7824 */ /* 0x000fe200078e020e */
[----:B------:R-:W-:Y:S01]  /*1c90*/  ISETP.NE.U32.AND P6, PT, R39, RZ, PT ;  /* 0x000000ff2700720c */ /* 0x000fe20003fc5070 */
[----:B------:R-:W-:Y:S01]  /*1ca0*/  IMAD.U32 R7, R0, 0x10, R7 ;  /* 0x0000001000077824 */ /* 0x000fe200078e0007 */
[----:B------:R-:W-:Y:S01]  /*1cb0*/  LEA R6, R5, R6, 0x2 ;  /* 0x0000000605067211 */ /* 0x000fe200078e10ff */
[----:B------:R-:W-:Y:S01]  /*1cc0*/  IMAD R18, R29, 0x4, R15 ;  /* 0x000000041d127824 */ /* 0x000fe200078e020f */
[----:B------:R-:W-:Y:S01]  /*1cd0*/  LOP3.LUT R5, R82, 0x10, RZ, 0xc0, !PT ;  /* 0x0000001052057812 */ /* 0x000fe200078ec0ff */
[----:B------:R-:W-:Y:S01]  /*1ce0*/  IMAD R0, R84, c[0x0][0x1b0], RZ ;  /* 0x00006c0054007a24 */ /* 0x000fe200078e02ff */
[----:B------:R-:W-:Y:S01]  /*1cf0*/  MOV R72, 0xff800000 ;  /* 0xff80000000487802 */ /* 0x000fe20000000f00 */
[----:B------:R-:W-:Y:S01]  /*1d00*/  IMAD R3, R3, c[0x0][0x1b4], RZ ;  /* 0x00006d0003037a24 */ /* 0x000fe200078e02ff */
[----:B------:R-:W-:Y:S01]  /*1d10*/  LEA R19, R29, R18, 0x2 ;  /* 0x000000121d137211 */ /* 0x000fe200078e10ff */
[----:B------:R-:W-:Y:S01]  /*1d20*/  IMAD.SHL.U32 R24, R5, 0x40, RZ ;  /* 0x0000004005187824 */ /* 0x000fe200078e00ff */
[----:B------:R-:W-:Y:S01]  /*1d30*/  SHF.L.U32 R2, R0, 0x1, RZ ;  /* 0x0000000100027819 */ /* 0x000fe200000006ff */
[----:B------:R-:W-:Y:S01]  /*1d40*/  IMAD R26, R4, 0x90, RZ ;  /* 0x00000090041a7824 */ /* 0x000fe200078e02ff */
[----:B------:R-:W-:Y:S01]  /*1d50*/  LEA R22, R29, R19, 0x2 ;  /* 0x000000131d167211 */ /* 0x000fe200078e10ff */
[----:B------:R-:W-:Y:S01]  /*1d60*/  IMAD.SHL.U32 R5, R3, 0x2, RZ ;  /* 0x0000000203057824 */ /* 0x000fe200078e00ff */
[----:B------:R-:W-:Y:S01]  /*1d70*/  MOV R190, 0x3f800000 ;  /* 0x3f80000000be7802 */ /* 0x000fe20000000f00 */
[----:B------:R-:W-:Y:S01]  /*1d80*/  IMAD.HI R0, R0, 0x2, RZ ;  /* 0x0000000200007827 */ /* 0x000fe200078e02ff */
[--C-:B------:R-:W-:Y:S01]  /*1d90*/  LOP3.LUT R25, R26, 0x10, R23.reuse, 0x78, !PT ;  /* 0x000000101a197812 */ /* 0x100fe200078e7817 */
[----:B------:R-:W-:Y:S01]  /*1da0*/  CS2R R52, SRZ ;  /* 0x0000000000347805 */ /* 0x000fe2000001ff00 */
[----:B------:R-:W-:Y:S01]  /*1db0*/  IADD3 R221, P0, P1, R5, c[0x0][0x170], R2 ;  /* 0x00005c0005dd7a10 */ /* 0x000fe2000791e002 */
[----:B------:R-:W-:Y:S01]  /*1dc0*/  IMAD.HI R3, R3, 0x2, RZ ;  /* 0x0000000203037827 */ /* 0x000fe200078e02ff */
[----:B------:R-:W-:Y:S01]  /*1dd0*/  LOP3.LUT R5, R25, R24, RZ, 0xfc, !PT ;  /* 0x0000001819057212 */ /* 0x000fe200078efcff */
[----:B------:R-:W-:Y:S01]  /*1de0*/  CS2R R54, SRZ ;  /* 0x0000000000367805 */ /* 0x000fe2000001ff00 */
[----:B------:R-:W-:Y:S01]  /*1df0*/  MOV R187, 0x3f800000 ;  /* 0x3f80000000bb7802 */ /* 0x000fe20000000f00 */
[----:B------:R-:W-:Y:S01]  /*1e00*/  IMAD R2, R29, 0x4, R22 ;  /* 0x000000041d027824 */ /* 0x000fe200078e0216 */
[----:B------:R-:W-:Y:S01]  /*1e10*/  IADD3.X R25, R3, c[0x0][0x174], R0, P0, P1 ;  /* 0x00005d0003197a10 */ /* 0x000fe200007e2400 */
[----:B------:R-:W-:Y:S01]  /*1e20*/  IMAD R27, R30, 0x4, R4 ;  /* 0x000000041e1b7824 */ /* 0x000fe200078e0204 */
[C---:B------:R-:W-:Y:S01]  /*1e30*/  LEA R42, P0, R8.reuse, R221, 0x1 ;  /* 0x000000dd082a7211 */ /* 0x040fe200078008ff */
[----:B------:R-:W-:Y:S01]  /*1e40*/  IMAD.SHL.U32 R252, R39, 0x2, RZ ;  /* 0x0000000227fc7824 */ /* 0x000fe200078e00ff */
[----:B------:R-:W-:Y:S01]  /*1e50*/  LEA R0, R29, R2, 0x2 ;  /* 0x000000021d007211 */ /* 0x000fe200078e10ff */
[----:B------:R-:W-:Y:S01]  /*1e60*/  IMAD.SHL.U32 R26, R27, 0x10, RZ ;  /* 0x000000101b1a7824 */ /* 0x000fe200078e00ff */
[----:B------:R-:W-:Y:S01]  /*1e70*/  LEA.HI.X.SX32 R43, R8, R25, 0x1, P0 ;  /* 0x00000019082b7211 */ /* 0x000fe200000f0eff */
[----:B------:R-:W-:Y:S01]  /*1e80*/  IMAD.MOV.U32 R191, RZ, RZ, 0x3f800000 ;  /* 0x3f800000ffbf7424 */ /* 0x000fe200078e00ff */
[-C--:B------:R-:W-:Y:S01]  /*1e90*/  LEA R44, P1, R9, R221.reuse, 0x1 ;  /* 0x000000dd092c7211 */ /* 0x080fe200078208ff */
[----:B------:R-:W-:Y:S01]  /*1ea0*/  IMAD R3, R29, 0x4, R0 ;  /* 0x000000041d037824 */ /* 0x000fe200078e0200 */
[----:B------:R-:W-:Y:S01]  /*1eb0*/  LOP3.LUT R23, R26, 0x30, R23, 0x78, !PT ;  /* 0x000000301a177812 */ /* 0x000fe200078e7817 */
[----:B------:R0:W-:Y:S01]  /*1ec0*/  STL.64 [R1+0x78], R42 ;  /* 0x0000782a01007387 */ /* 0x0001e20000100a00 */
[----:B------:R-:W-:Y:S01]  /*1ed0*/  LEA R26, P2, R11, R221, 0x1 ;  /* 0x000000dd0b1a7211 */ /* 0x000fe200078408ff */
[----:B------:R-:W-:Y:S01]  /*1ee0*/  IMAD.MOV.U32 R46, RZ, RZ, -0x800000 ;  /* 0xff800000ff2e7424 */ /* 0x000fe200078e00ff */
[----:B------:R-:W-:Y:S01]  /*1ef0*/  LEA.HI.X.SX32 R45, R9, R25, 0x1, P1 ;  /* 0x00000019092d7211 */ /* 0x000fe200008f0eff */
[----:B------:R-:W-:Y:S01]  /*1f00*/  IMAD R4, R4, 0x100, R23 ;  /* 0x0000010004047824 */ /* 0x000fe200078e0217 */
[----:B------:R-:W-:Y:S01]  /*1f10*/  LEA R8, R29, R3, 0x2 ;  /* 0x000000031d087211 */ /* 0x000fe200078e10ff */
[----:B------:R-:W-:Y:S01]  /*1f20*/  IMAD.MOV.U32 R47, RZ, RZ, -0x800000 ;  /* 0xff800000ff2f7424 */ /* 0x000fe200078e00ff */
[----:B------:R-:W-:Y:S01]  /*1f30*/  LEA.HI.X.SX32 R27, R11, R25, 0x1, P2 ;  /* 0x000000190b1b7211 */ /* 0x000fe200010f0eff */
[----:B------:R1:W-:Y:S01]  /*1f40*/  STL.64 [R1+0x70], R44 ;  /* 0x0000702c01007387 */ /* 0x0003e20000100a00 */
[----:B------:R-:W-:Y:S01]  /*1f50*/  LEA.HI R252, R30, R252, RZ, 0x1e ;  /* 0x000000fc1efc7211 */ /* 0x000fe200078ff0ff */
[C---:B------:R-:W-:Y:S01]  /*1f60*/  IMAD R9, R29.reuse, 0x4, R8 ;  /* 0x000000041d097824 */ /* 0x040fe200078e0208 */
[----:B------:R-:W-:Y:S01]  /*1f70*/  MOV R184, 0x3f800000 ;  /* 0x3f80000000b87802 */ /* 0x000fe20000000f00 */
[----:B------:R-:W-:Y:S01]  /*1f80*/  IMAD.MOV.U32 R73, RZ, RZ, -0x800000 ;  /* 0xff800000ff497424 */ /* 0x000fe200078e00ff */
[C---:B0-----:R-:W-:Y:S01]  /*1f90*/  LEA R42, P0, R10.reuse, R221, 0x1 ;  /* 0x000000dd0a2a7211 */ /* 0x041fe200078008ff */
[----:B------:R-:W-:Y:S01]  /*1fa0*/  IMAD.MOV.U32 R189, RZ, RZ, 0x3f800000 ;  /* 0x3f800000ffbd7424 */ /* 0x000fe200078e00ff */
[----:B------:R-:W-:Y:S01]  /*1fb0*/  CS2R R48, SRZ ;  /* 0x0000000000307805 */ /* 0x000fe2000001ff00 */
[----:B------:R-:W-:Y:S01]  /*1fc0*/  IMAD.MOV.U32 R188, RZ, RZ, 0x3f800000 ;  /* 0x3f800000ffbc7424 */ /* 0x000fe200078e00ff */
[----:B------:R-:W-:Y:S01]  /*1fd0*/  LEA.HI.X.SX32 R43, R10, R25, 0x1, P0 ;  /* 0x000000190a2b7211 */ /* 0x000fe200000f0eff */
[C---:B------:R-:W-:Y:S01]  /*1fe0*/  IMAD R10, R29.reuse, 0x4, R9 ;  /* 0x000000041d0a7824 */ /* 0x040fe200078e0209 */
[----:B------:R-:W-:Y:S01]  /*1ff0*/  CS2R R50, SRZ ;  /* 0x0000000000327805 */ /* 0x000fe2000001ff00 */
[C---:B-1----:R-:W-:Y:S01]  /*2000*/  LEA R44, P0, R12.reuse, R221, 0x1 ;  /* 0x000000dd0c2c7211 */ /* 0x042fe200078008ff */
[----:B------:R-:W-:Y:S01]  /*2010*/  IMAD.MOV.U32 R186, RZ, RZ, 0x3f800000 ;  /* 0x3f800000ffba7424 */ /* 0x000fe200078e00ff */
[----:B------:R0:W-:Y:S01]  /*2020*/  STL.64 [R1+0x68], R42 ;  /* 0x0000682a01007387 */ /* 0x0001e20000100a00 */
[C---:B------:R-:W-:Y:S01]  /*2030*/  LEA R11, R29.reuse, R10, 0x2 ;  /* 0x0000000a1d0b7211 */ /* 0x040fe200078e10ff */
[----:B------:R-:W-:Y:S01]  /*2040*/  IMAD.MOV.U32 R185, RZ, RZ, 0x3f800000 ;  /* 0x3f800000ffb97424 */ /* 0x000fe200078e00ff */
[----:B------:R-:W-:Y:S01]  /*2050*/  LEA.HI.X.SX32 R45, R12, R25, 0x1, P0 ;  /* 0x000000190c2d7211 */ /* 0x000fe200000f0eff */
[----:B------:R1:W-:Y:S01]  /*2060*/  STL.64 [R1+0x60], R26 ;  /* 0x0000601a01007387 */ /* 0x0003e20000100a00 */
[----:B------:R-:W-:Y:S01]  /*2070*/  CS2R R124, SRZ ;  /* 0x00000000007c7805 */ /* 0x000fe2000001ff00 */
[----:B------:R-:W-:Y:S01]  /*2080*/  IMAD R12, R29, 0x4, R11 ;  /* 0x000000041d0c7824 */ /* 0x000fe200078e020b */
[----:B------:R-:W-:Y:S01]  /*2090*/  CS2R R126, SRZ ;  /* 0x00000000007e7805 */ /* 0x000fe2000001ff00 */
[----:B------:R2:W-:Y:S01]  /*20a0*/  STL.64 [R1+0x58], R44 ;  /* 0x0000582c01007387 */ /* 0x0005e20000100a00 */
[----:B------:R-:W-:Y:S01]  /*20b0*/  CS2R R108, SRZ ;  /* 0x00000000006c7805 */ /* 0x000fe2000001ff00 */
[----:B------:R-:W-:Y:S01]  /*20c0*/  CS2R R110, SRZ ;  /* 0x00000000006e7805 */ /* 0x000fe2000001ff00 */
[----:B------:R-:W-:Y:S01]  /*20d0*/  CS2R R60, SRZ ;  /* 0x00000000003c7805 */ /* 0x000fe2000001ff00 */
[CC--:B0-----:R-:W-:Y:S01]  /*20e0*/  LEA R42, P1, R13.reuse, R221.reuse, 0x1 ;  /* 0x000000dd0d2a7211 */ /* 0x0c1fe200078208ff */
[----:B------:R-:W-:Y:S01]  /*20f0*/  CS2R R62, SRZ ;  /* 0x00000000003e7805 */ /* 0x000fe2000001ff00 */
[----:B------:R-:W-:Y:S01]  /*2100*/  CS2R R64, SRZ ;  /* 0x0000000000407805 */ /* 0x000fe2000001ff00 */
[----:B------:R-:W-:Y:S01]  /*2110*/  CS2R R66, SRZ ;  /* 0x0000000000427805 */ /* 0x000fe2000001ff00 */
[C---:B-1----:R-:W-:Y:S01]  /*2120*/  LEA R26, P2, R14.reuse, R221, 0x1 ;  /* 0x000000dd0e1a7211 */ /* 0x042fe200078408ff */
[----:B------:R-:W-:Y:S01]  /*2130*/  CS2R R68, SRZ ;  /* 0x0000000000447805 */ /* 0x000fe2000001ff00 */
[-C--:B------:R-:W-:Y:S01]  /*2140*/  LEA.HI.X.SX32 R43, R13, R25.reuse, 0x1, P1 ;  /* 0x000000190d2b7211 */ /* 0x080fe200008f0eff */
[----:B------:R-:W-:Y:S01]  /*2150*/  IMAD R13, R29, 0x4, R12 ;  /* 0x000000041d0d7824 */ /* 0x000fe200078e020c */
[----:B------:R-:W-:Y:S01]  /*2160*/  LEA.HI.X.SX32 R27, R14, R25, 0x1, P2 ;  /* 0x000000190e1b7211 */ /* 0x000fe200010f0eff */
[----:B------:R-:W-:Y:S01]  /*2170*/  CS2R R70, SRZ ;  /* 0x0000000000467805 */ /* 0x000fe2000001ff00 */
[----:B--2---:R-:W-:Y:S01]  /*2180*/  LEA R44, P0, R15, R221, 0x1 ;  /* 0x000000dd0f2c7211 */ /* 0x004fe200078008ff */
[----:B------:R0:W-:Y:S01]  /*2190*/  STL.64 [R1+0x50], R42 ;  /* 0x0000502a01007387 */ /* 0x0001e20000100a00 */
[----:B------:R-:W-:Y:S01]  /*21a0*/  LEA R14, R29, R13, 0x2 ;  /* 0x0000000d1d0e7211 */ /* 0x000fe200078e10ff */
[----:B------:R-:W-:Y:S01]  /*21b0*/  CS2R R88, SRZ ;  /* 0x0000000000587805 */ /* 0x000fe2000001ff00 */
[----:B------:R-:W-:Y:S01]  /*21c0*/  LEA.HI.X.SX32 R45, R15, R25, 0x1, P0 ;  /* 0x000000190f2d7211 */ /* 0x000fe200000f0eff */
[----:B------:R1:W-:Y:S01]  /*21d0*/  STL.64 [R1+0x48], R26 ;  /* 0x0000481a01007387 */ /* 0x0003e20000100a00 */
[----:B------:R-:W-:Y:S01]  /*21e0*/  CS2R R90, SRZ ;  /* 0x00000000005a7805 */ /* 0x000fe2000001ff00 */
[----:B------:R-:W-:Y:S01]  /*21f0*/  CS2R R104, SRZ ;  /* 0x0000000000687805 */ /* 0x000fe2000001ff00 */
        /* <DEDUP_REMOVED lines=12> */
[----:B------:R-:W-:Y:S01]  /*22c0*/  CS2R R122, SRZ ;  /* 0x00000000007a7805 */ /* 0x000fe2000001ff00 */
[----:B------:R-:W-:Y:S01]  /*22d0*/  LEA.HI.X.SX32 R27, R19, R25, 0x1, P2 ;  /* 0x00000019131b7211 */ /* 0x000fe200010f0eff */
[----:B------:R-:W-:Y:S01]  /*22e0*/  UMOV UR4, URZ ;  /* 0x0000003f00047c82 */ /* 0x000fe20008000000 */
[----:B--2---:R-:W-:Y:S01]  /*22f0*/  LEA R44, P0, R22, R221, 0x1 ;  /* 0x000000dd162c7211 */ /* 0x004fe200078008ff */
[----:B------:R0:W-:Y:S01]  /*2300*/  STL.64 [R1+0x38], R42 ;  /* 0x0000382a01007387 */ /* 0x0001e20000100a00 */
[----:B------:R-:W-:-:S02]  /*2310*/  UMOV UR5, URZ ;  /* 0x0000003f00057c82 */ /* 0x000fc40008000000 */
[----:B------:R-:W-:Y:S01]  /*2320*/  LEA.HI.X.SX32 R45, R22, R25, 0x1, P0 ;  /* 0x00000019162d7211 */ /* 0x000fe200000f0eff */
[----:B------:R1:W-:Y:S04]  /*2330*/  STL.64 [R1+0x30], R26 ;  /* 0x0000301a01007387 */ /* 0x0003e80000100a00 */
[----:B------:R2:W-:Y:S01]  /*2340*/  STL.64 [R1+0x28], R44 ;  /* 0x0000282c01007387 */ /* 0x0005e20000100a00 */
[-C--:B0-----:R-:W-:Y:S02]  /*2350*/  LEA R42, P1, R2, R221.reuse, 0x1 ;  /* 0x000000dd022a7211 */ /* 0x081fe400078208ff */
[----:B-1----:R-:W-:Y:S02]  /*2360*/  LEA R26, P2, R0, R221, 0x1 ;  /* 0x000000dd001a7211 */ /* 0x002fe400078408ff */
[----:B------:R-:W-:-:S02]  /*2370*/  LEA.HI.X.SX32 R43, R2, R25, 0x1, P1 ;  /* 0x00000019022b7211 */ /* 0x000fc400008f0eff */
[----:B------:R-:W-:Y:S01]  /*2380*/  LEA.HI.X.SX32 R27, R0, R25, 0x1, P2 ;  /* 0x00000019001b7211 */ /* 0x000fe200010f0eff */
[----:B------:R-:W-:Y:S01]  /*2390*/  IMAD R0, R29, 0x4, R14 ;  /* 0x000000041d007824 */ /* 0x000fe200078e020e */
[CC--:B------:R-:W-:Y:S01]  /*23a0*/  LEA R22, P1, R8.reuse, R221.reuse, 0x1 ;  /* 0x000000dd08167211 */ /* 0x0c0fe200078208ff */
[----:B--2---:R-:W-:Y:S01]  /*23b0*/  IMAD.MOV.U32 R44, RZ, RZ, -0x800000 ;  /* 0xff800000ff2c7424 */ /* 0x004fe200078e00ff */
[----:B------:R-:W-:Y:S01]  /*23c0*/  LEA R18, P2, R9, R221, 0x1 ;  /* 0x000000dd09127211 */ /* 0x000fe200078408ff */
[----:B------:R0:W-:Y:S01]  /*23d0*/  STL.64 [R1+0x18], R26 ;  /* 0x0000181a01007387 */ /* 0x0001e20000100a00 */
[----:B------:R-:W-:Y:S01]  /*23e0*/  IMAD R2, R29, 0x4, R0 ;  /* 0x000000041d027824 */ /* 0x000fe200078e0200 */
[-C--:B------:R-:W-:Y:S02]  /*23f0*/  LEA.HI.X.SX32 R23, R8, R25.reuse, 0x1, P1 ;  /* 0x0000001908177211 */ /* 0x080fe400008f0eff */
[----:B------:R-:W-:Y:S01]  /*2400*/  LEA.HI.X.SX32 R19, R9, R25, 0x1, P2 ;  /* 0x0000001909137211 */ /* 0x000fe200010f0eff */
[----:B------:R-:W-:Y:S01]  /*2410*/  STL.64 [R1+0x20], R42 ;  /* 0x0000202a01007387 */ /* 0x000fe20000100a00 */
[----:B------:R-:W-:-:S02]  /*2420*/  LEA R246, P2, R12, R221, 0x1 ;  /* 0x000000dd0cf67211 */ /* 0x000fc400078408ff */
[----:B------:R-:W-:Y:S02]  /*2430*/  LEA R248, P1, R11, R221, 0x1 ;  /* 0x000000dd0bf87211 */ /* 0x000fe400078208ff */
[----:B------:R-:W-:Y:S01]  /*2440*/  LEA.HI.X.SX32 R247, R12, R25, 0x1, P2 ;  /* 0x000000190cf77211 */ /* 0x000fe200010f0eff */
[----:B------:R-:W-:Y:S01]  /*2450*/  IMAD.IADD R12, R17, 0x1, R36 ;  /* 0x00000001110c7824 */ /* 0x000fe200078e0224 */
[-C--:B0-----:R-:W-:Y:S01]  /*2460*/  LEA R26, P0, R3, R221.reuse, 0x1 ;  /* 0x000000dd031a7211 */ /* 0x081fe200078008ff */
[----:B------:R-:W-:Y:S01]  /*2470*/  IMAD.IADD R12, R17, 0x1, R33 ;  /* 0x00000001110c7824 */ /* 0x000fe200078e0221 */
[----:B------:R-:W-:Y:S02]  /*2480*/  LEA R240, P2, R0, R221, 0x1 ;  /* 0x000000dd00f07211 */ /* 0x000fe400078408ff */
[----:B------:R-:W-:Y:S02]  /*2490*/  LEA.HI.X.SX32 R27, R3, R25, 0x1, P0 ;  /* 0x00000019031b7211 */ /* 0x000fe400000f0eff */
[----:B------:R-:W-:-:S02]  /*24a0*/  LEA R3, R29, R2, 0x2 ;  /* 0x000000021d037211 */ /* 0x000fc400078e10ff */
[----:B------:R-:W-:Y:S01]  /*24b0*/  LEA R250, P0, R10, R221, 0x1 ;  /* 0x000000dd0afa7211 */ /* 0x000fe200078008ff */
[----:B------:R-:W-:Y:S01]  /*24c0*/  STL.64 [R1+0x10], R26 ;  /* 0x0000101a01007387 */ /* 0x000fe20000100a00 */
[-C--:B------:R-:W-:Y:S01]  /*24d0*/  LEA.HI.X.SX32 R241, R0, R25.reuse, 0x1, P2 ;  /* 0x0000001900f17211 */ /* 0x080fe200010f0eff */
[----:B------:R-:W-:Y:S01]  /*24e0*/  IMAD R8, R29, 0x4, R3 ;  /* 0x000000041d087824 */ /* 0x000fe200078e0203 */
[----:B------:R-:W-:Y:S01]  /*24f0*/  LEA.HI.X.SX32 R251, R10, R25, 0x1, P0 ;  /* 0x000000190afb7211 */ /* 0x000fe200000f0eff */
[----:B------:R-:W-:Y:S01]  /*2500*/  STL.64 [R1+0x8], R22 ;  /* 0x0000081601007387 */ /* 0x000fe20000100a00 */
[----:B------:R-:W-:Y:S01]  /*2510*/  LEA R244, P0, R13, R221, 0x1 ;  /* 0x000000dd0df47211 */ /* 0x000fe200078008ff */
[----:B------:R-:W-:Y:S01]  /*2520*/  IMAD R9, R29, 0x4, R8 ;  /* 0x000000041d097824 */ /* 0x000fe200078e0208 */
[-C--:B------:R-:W-:Y:S01]  /*2530*/  LEA.HI.X.SX32 R249, R11, R25.reuse, 0x1, P1 ;  /* 0x000000190bf97211 */ /* 0x080fe200008f0eff */
[----:B------:R0:W-:Y:S01]  /*2540*/  STL.64 [R1], R18 ;  /* 0x0000001201007387 */ /* 0x0001e20000100a00 */
[----:B------:R-:W-:-:S02]  /*2550*/  LEA.HI.X.SX32 R245, R13, R25, 0x1, P0 ;  /* 0x000000190df57211 */ /* 0x000fc400000f0eff */
[C---:B------:R-:W-:Y:S02]  /*2560*/  LEA R10, R29.reuse, R9, 0x2 ;  /* 0x000000091d0a7211 */ /* 0x040fe400078e10ff */
[-C--:B------:R-:W-:Y:S02]  /*2570*/  LEA R242, P1, R14, R221.reuse, 0x1 ;  /* 0x000000dd0ef27211 */ /* 0x080fe400078208ff */
[----:B------:R-:W-:Y:S01]  /*2580*/  LEA R238, P0, R2, R221, 0x1 ;  /* 0x000000dd02ee7211 */ /* 0x000fe200078008ff */
[C---:B------:R-:W-:Y:S01]  /*2590*/  IMAD R0, R29.reuse, 0x4, R10 ;  /* 0x000000041d007824 */ /* 0x040fe200078e020a */
[----:B------:R-:W-:Y:S02]  /*25a0*/  LEA.HI.X.SX32 R243, R14, R25, 0x1, P1 ;  /* 0x000000190ef37211 */ /* 0x000fe400008f0eff */
[----:B------:R-:W-:Y:S01]  /*25b0*/  LEA R234, P2, R8, R221, 0x1 ;  /* 0x000000dd08ea7211 */ /* 0x000fe200078408ff */
[----:B------:R-:W-:Y:S01]  /*25c0*/  IMAD R11, R29, 0x4, R0 ;  /* 0x000000041d0b7824 */ /* 0x000fe200078e0200 */
[----:B------:R-:W-:Y:S01]  /*25d0*/  LEA.HI.X.SX32 R239, R2, R25, 0x1, P0 ;  /* 0x0000001902ef7211 */ /* 0x000fe200000f0eff */
[----:B0-----:R-:W-:Y:S01]  /*25e0*/  IMAD.MOV.U32 R18, RZ, RZ, -0x800000 ;  /* 0xff800000ff127424 */ /* 0x001fe200078e00ff */
[----:B------:R-:W-:Y:S01]  /*25f0*/  LEA R236, P1, R3, R221, 0x1 ;  /* 0x000000dd03ec7211 */ /* 0x000fe200078208ff */
[----:B------:R-:W-:Y:S01]  /*2600*/  IMAD.MOV.U32 R19, RZ, RZ, -0x800000 ;  /* 0xff800000ff137424 */ /* 0x000fe200078e00ff */
[----:B------:R-:W-:-:S02]  /*2610*/  LEA R2, R29, R11, 0x2 ;  /* 0x0000000b1d027211 */ /* 0x000fc400078e10ff */
[-C--:B------:R-:W-:Y:S01]  /*2620*/  LEA.HI.X.SX32 R235, R8, R25.reuse, 0x1, P2 ;  /* 0x0000001908eb7211 */ /* 0x080fe200010f0eff */
[----:B------:R-:W-:Y:S01]  /*2630*/  IMAD.SHL.U32 R8, R82, 0x40, RZ ;  /* 0x0000004052087824 */ /* 0x000fe200078e00ff */
[----:B------:R-:W-:Y:S01]  /*2640*/  LEA.HI.X.SX32 R237, R3, R25, 0x1, P1 ;  /* 0x0000001903ed7211 */ /* 0x000fe200008f0eff */
[----:B------:R-:W-:Y:S01]  /*2650*/  IMAD R3, R29, 0x4, R2 ;  /* 0x000000041d037824 */ /* 0x000fe200078e0202 */
[CC--:B------:R-:W-:Y:S02]  /*2660*/  LEA R232, P0, R9.reuse, R221.reuse, 0x1 ;  /* 0x000000dd09e87211 */ /* 0x0c0fe400078008ff */
[C---:B------:R-:W-:Y:S02]  /*2670*/  LEA R228, P2, R0.reuse, R221, 0x1 ;  /* 0x000000dd00e47211 */ /* 0x040fe400078408ff */
[-C--:B------:R-:W-:Y:S02]  /*2680*/  LEA.HI.X.SX32 R233, R9, R25.reuse, 0x1, P0 ;  /* 0x0000001909e97211 */ /* 0x080fe400000f0eff */
[----:B------:R-:W-:Y:S01]  /*2690*/  LEA.HI.X.SX32 R229, R0, R25, 0x1, P2 ;  /* 0x0000001900e57211 */ /* 0x000fe200010f0eff */
[----:B------:R-:W-:Y:S01]  /*26a0*/  IMAD R0, R29, 0x4, R3 ;  /* 0x000000041d007824 */ /* 0x000fe200078e0203 */
[----:B------:R-:W-:-:S02]  /*26b0*/  LEA R230, P1, R10, R221, 0x1 ;  /* 0x000000dd0ae67211 */ /* 0x000fc400078208ff */
[----:B------:R-:W-:Y:S02]  /*26c0*/  MOV R9, c[0x0][0x1a4] ;  /* 0x0000690000097a02 */ /* 0x000fe40000000f00 */
[----:B------:R-:W-:Y:S01]  /*26d0*/  LEA.HI.X.SX32 R231, R10, R25, 0x1, P1 ;  /* 0x000000190ae77211 */ /* 0x000fe200008f0eff */
[----:B------:R-:W-:Y:S01]  /*26e0*/  IMAD.IADD R10, R17, 0x1, R37 ;  /* 0x00000001110a7824 */ /* 0x000fe200078e0225 */
[-C--:B------:R-:W-:Y:S01]  /*26f0*/  LEA R226, P0, R11, R221.reuse, 0x1 ;  /* 0x000000dd0be27211 */ /* 0x080fe200078008ff */
[C---:B------:R-:W-:Y:S01]  /*2700*/  IMAD R151, R9.reuse, 0x24, RZ ;  /* 0x0000002409977824 */ /* 0x040fe200078e02ff */
[-C--:B------:R-:W-:Y:S01]  /*2710*/  LEA R224, P1, R2, R221.reuse, 0x1 ;  /* 0x000000dd02e07211 */ /* 0x080fe200078208ff */
[----:B------:R-:W-:Y:S01]  /*2720*/  IMAD R149, R9, 0x12, RZ ;  /* 0x0000001209957824 */ /* 0x000fe200078e02ff */
[-C--:B------:R-:W-:Y:S01]  /*2730*/  LEA R222, P2, R3, R221.reuse, 0x1 ;  /* 0x000000dd03de7211 */ /* 0x080fe200078408ff */
[C---:B------:R-:W-:Y:S01]  /*2740*/  IMAD R23, R9.reuse, 0x9, RZ ;  /* 0x0000000909177824 */ /* 0x040fe200078e02ff */
[----:B------:R-:W-:Y:S01]  /*2750*/  LEA R220, P3, R0, R221, 0x1 ;  /* 0x000000dd00dc7211 */ /* 0x000fe200078608ff */
[----:B------:R-:W-:Y:S01]  /*2760*/  IMAD R157, R9, 0x26, RZ ;  /* 0x00000026099d7824 */ /* 0x000fe200078e02ff */
[-C--:B------:R-:W-:Y:S01]  /*2770*/  LEA.HI.X.SX32 R227, R11, R25.reuse, 0x1, P0 ;  /* 0x000000190be37211 */ /* 0x080fe200000f0eff */
[C---:B------:R-:W-:Y:S01]  /*2780*/  IMAD R141, R9.reuse, 0xa, RZ ;  /* 0x0000000a098d7824 */ /* 0x040fe200078e02ff */
[-C--:B------:R-:W-:Y:S01]  /*2790*/  LEA.HI.X.SX32 R225, R2, R25.reuse, 0x1, P1 ;  /* 0x0000001902e17211 */ /* 0x080fe200008f0eff */
[----:B------:R-:W-:Y:S01]  /*27a0*/  IMAD R29, R9, 0x16, RZ ;  /* 0x00000016091d7824 */ /* 0x000fe200078e02ff */
[-C--:B------:R-:W-:Y:S01]  /*27b0*/  LEA.HI.X.SX32 R223, R3, R25.reuse, 0x1, P2 ;  /* 0x0000001903df7211 */ /* 0x080fe200010f0eff */
[C---:B------:R-:W-:Y:S01]  /*27c0*/  IMAD R155, R9.reuse, 0x13, RZ ;  /* 0x00000013099b7824 */ /* 0x040fe200078e02ff */
[----:B------:R-:W-:Y:S01]  /*27d0*/  LEA.HI.X.SX32 R221, R0, R25, 0x1, P3 ;  /* 0x0000001900dd7211 */ /* 0x000fe200018f0eff */
[----:B------:R-:W-:Y:S01]  /*27e0*/  IMAD R25, R9, 0x14, RZ ;  /* 0x0000001409197824 */ /* 0x000fe200078e02ff */
[-C--:B------:R-:W-:Y:S01]  /*27f0*/  IADD3 R150, P4, R151, R20.reuse, RZ ;  /* 0x0000001497967210 */ /* 0x080fe20007f9e0ff */
[----:B------:R-:W-:Y:S01]  /*2800*/  IMAD R139, R9, 0x5, RZ ;  /* 0x00000005098b7824 */ /* 0x000fe200078e02ff */
[-C--:B------:R-:W-:Y:S01]  /*2810*/  IADD3 R170, P1, R149, R20.reuse, RZ ;  /* 0x0000001495aa7210 */ /* 0x080fe20007f3e0ff */
[----:B------:R-:W-:Y:S01]  /*2820*/  IMAD R165, R9, 0x2e, RZ ;  /* 0x0000002e09a57824 */ /* 0x000fe200078e02ff */
[-C--:B------:R-:W-:Y:S01]  /*2830*/  LEA.HI.X.SX32 R151, R149, R21.reuse, 0x1, P4 ;  /* 0x0000001595977211 */ /* 0x080fe200020f0eff */
[----:B------:R-:W-:Y:S01]  /*2840*/  IMAD R167, R9, 0x30, RZ ;  /* 0x0000003009a77824 */ /* 0x000fe200078e02ff */
[-C--:B------:R-:W-:Y:S01]  /*2850*/  IADD3 R168, P4, R25, R20.reuse, RZ ;  /* 0x0000001419a87210 */ /* 0x080fe20007f9e0ff */
[----:B------:R-:W-:Y:S01]  /*2860*/  IMAD.IADD R10, R17, 0x1, R34 ;  /* 0x00000001110a7824 */ /* 0x000fe200078e0222 */
[-C--:B------:R-:W-:Y:S01]  /*2870*/  IADD3 R22, P3, R157, R20.reuse, RZ ;  /* 0x000000149d167210 */ /* 0x080fe20007f7e0ff */
[----:B------:R-:W-:Y:S01]  /*2880*/  IMAD R153, R9, 0x22, RZ ;  /* 0x0000002209997824 */ /* 0x000fe200078e02ff */
[-C--:B------:R-:W-:Y:S01]  /*2890*/  LEA.HI.X.SX32 R171, R23, R21.reuse, 0x1, P1 ;  /* 0x0000001517ab7211 */ /* 0x080fe200008f0eff */
[----:B------:R-:W-:Y:S01]  /*28a0*/  IMAD R161, R9, 0x2a, RZ ;  /* 0x0000002a09a17824 */ /* 0x000fe200078e02ff */
[-C--:B------:R-:W-:Y:S01]  /*28b0*/  IADD3 R178, P1, R141, R20.reuse, RZ ;  /* 0x000000148db27210 */ /* 0x080fe20007f3e0ff */
[----:B------:R-:W-:Y:S01]  /*28c0*/  IMAD R133, R9, 0xb, RZ ;  /* 0x0000000b09857824 */ /* 0x000fe200078e02ff */
[----:B------:R-:W-:Y:S01]  /*28d0*/  LEA.HI.X.SX32 R169, R141, R21, 0x1, P4 ;  /* 0x000000158da97211 */ /* 0x000fe200020f0eff */
[----:B------:R-:W-:Y:S01]  /*28e0*/  IMAD.IADD R10, R17, 0x1, R31 ;  /* 0x00000001110a7824 */ /* 0x000fe200078e021f */
[----:B------:R-:W-:Y:S01]  /*28f0*/  IADD3 R166, P4, R29, R20, RZ ;  /* 0x000000141da67210 */ /* 0x000fe20007f9e0ff */
[----:B------:R-:W-:Y:S01]  /*2900*/  IMAD R101, R9, 0x6, RZ ;  /* 0x0000000609657824 */ /* 0x000fe200078e02ff */
[----:B------:R-:W-:Y:S01]  /*2910*/  IADD3 R11, R17, R35, RZ ;  /* 0x00000023110b7210 */ /* 0x000fe20007ffe0ff */
[----:B------:R-:W-:Y:S01]  /*2920*/  IMAD R31, R9, 0x17, RZ ;  /* 0x00000017091f7824 */ /* 0x000fe200078e02ff */
[-C--:B------:R-:W-:Y:S01]  /*2930*/  LEA.HI.X.SX32 R23, R155, R21.reuse, 0x1, P3 ;  /* 0x000000159b177211 */ /* 0x080fe200018f0eff */
[----:B------:R-:W-:Y:S01]  /*2940*/  IMAD R33, R9, 0x18, RZ ;  /* 0x0000001809217824 */ /* 0x000fe200078e02ff */
[----:B------:R-:W-:Y:S01]  /*2950*/  IADD3 R11, R17, R32, RZ ;  /* 0x00000020110b7210 */ /* 0x000fe20007ffe0ff */
[----:B------:R-:W-:Y:S01]  /*2960*/  IMAD R143, R9, 0x11, RZ ;  /* 0x00000011098f7824 */ /* 0x000fe200078e02ff */
[-C--:B------:R-:W-:Y:S01]  /*2970*/  IADD3 R30, P3, R165, R20.reuse, RZ ;  /* 0x00000014a51e7210 */ /* 0x080fe20007f7e0ff */
[----:B------:R-:W-:Y:S01]  /*2980*/  IMAD R27, R9, 0x15, RZ ;  /* 0x00000015091b7824 */ /* 0x000fe200078e02ff */
[-C--:B------:R-:W-:Y:S01]  /*2990*/  LEA.HI.X.SX32 R179, R139, R21.reuse, 0x1, P1 ;  /* 0x000000158bb37211 */ /* 0x080fe200008f0eff */
[----:B------:R-:W-:Y:S01]  /*29a0*/  IMAD R159, R9, 0x28, RZ ;  /* 0x00000028099f7824 */ /* 0x000fe200078e02ff */
[-C--:B------:R-:W-:Y:S01]  /*29b0*/  IADD3 R32, P1, R167, R20.reuse, RZ ;  /* 0x00000014a7207210 */ /* 0x080fe20007f3e0ff */
[C---:B------:R-:W-:Y:S01]  /*29c0*/  IMAD R163, R9.reuse, 0x2c, RZ ;  /* 0x0000002c09a37824 */ /* 0x040fe200078e02ff */
[----:B------:R-:W-:Y:S01]  /*29d0*/  LOP3.LUT R8, R8, 0x3c0, RZ, 0xc0, !PT ;  /* 0x000003c008087812 */ /* 0x000fe200078ec0ff */
        /* <DEDUP_REMOVED lines=8> */
[----:B------:R-:W-:Y:S01]  /*2a60*/  IMAD R37, R9, 0x1a, RZ ;  /* 0x0000001a09257824 */ /* 0x000fe200078e02ff */
[----:B------:R-:W-:Y:S01]  /*2a70*/  LEA.HI.X.SX32 R31, R31, R21, 0x1, P3 ;  /* 0x000000151f1f7211 */ /* 0x000fe200018f0eff */
[C---:B------:R-:W-:Y:S01]  /*2a80*/  IMAD R137, R9.reuse, 0x32, RZ ;  /* 0x0000003209897824 */ /* 0x040fe200078e02ff */
[----:B------:R-:W-:Y:S01]  /*2a90*/  LEA.HI R0, R40, R17, RZ, 0x1e ;  /* 0x0000001128007211 */ /* 0x000fe200078ff0ff */
[----:B------:R-:W-:Y:S01]  /*2aa0*/  IMAD R39, R9, 0x1b, RZ ;  /* 0x0000001b09277824 */ /* 0x000fe200078e02ff */
[-C--:B------:R-:W-:Y:S01]  /*2ab0*/  IADD3 R164, P3, R33, R20.reuse, RZ ;  /* 0x0000001421a47210 */ /* 0x080fe20007f7e0ff */
[C---:B------:R-:W-:Y:S01]  /*2ac0*/  IMAD R83, R9.reuse, 0xe, RZ ;  /* 0x0000000e09537824 */ /* 0x040fe200078e02ff */
[----:B------:R-:W-:Y:S01]  /*2ad0*/  LOP3.LUT R17, R8, 0x30, R28, 0xf8, !PT ;  /* 0x0000003008117812 */ /* 0x000fe200078ef81c */
[----:B------:R-:W-:Y:S01]  /*2ae0*/  IMAD R41, R9, 0x1c, RZ ;  /* 0x0000001c09297824 */ /* 0x000fe200078e02ff */
[-C--:B------:R-:W-:Y:S01]  /*2af0*/  LEA.HI.X.SX32 R153, R143, R21.reuse, 0x1, P5 ;  /* 0x000000158f997211 */ /* 0x080fe200028f0eff */
[----:B------:R-:W-:Y:S01]  /*2b00*/  IMAD R35, R9, 0x19, RZ ;  /* 0x0000001909237824 */ /* 0x000fe200078e02ff */
[-C--:B------:R-:W-:Y:S01]  /*2b10*/  LEA.HI.X.SX32 R27, R27, R21.reuse, 0x1, P0 ;  /* 0x000000151b1b7211 */ /* 0x080fe200000f0eff */
[C---:B------:R-:W-:Y:S01]  /*2b20*/  IMAD R85, R9.reuse, 0x7, RZ ;  /* 0x0000000709557824 */ /* 0x040fe200078e02ff */
[----:B------:R-:W-:Y:S01]  /*2b30*/  SHF.L.U32 R3, R38, 0x1, RZ ;  /* 0x0000000126037819 */ /* 0x000fe200000006ff */
[----:B------:R-:W-:Y:S01]  /*2b40*/  IMAD R103, R9, 0x38, RZ ;  /* 0x0000003809677824 */ /* 0x000fe200078e02ff */
[-C--:B------:R-:W-:Y:S01]  /*2b50*/  IADD3 R24, P2, R159, R20.reuse, RZ ;  /* 0x000000149f187210 */ /* 0x080fe20007f5e0ff */
[----:B------:R-:W-:Y:S01]  /*2b60*/  IMAD R97, R9, 0x3a, RZ ;  /* 0x0000003a09617824 */ /* 0x000fe200078e02ff */
[-C--:B------:R-:W-:Y:S01]  /*2b70*/  IADD3 R28, P5, R163, R20.reuse, RZ ;  /* 0x00000014a31c7210 */ /* 0x080fe20007fbe0ff */
[----:B------:R-:W-:Y:S01]  /*2b80*/  IMAD R79, R9, 0x1e, RZ ;  /* 0x0000001e094f7824 */ /* 0x000fe200078e02ff */
[-C--:B------:R-:W-:Y:S01]  /*2b90*/  IADD3 R36, P0, R135, R20.reuse, RZ ;  /* 0x0000001487247210 */ /* 0x080fe20007f1e0ff */
[----:B------:R-:W-:Y:S01]  /*2ba0*/  IMAD R145, R9, 0x3c, RZ ;  /* 0x0000003c09917824 */ /* 0x000fe200078e02ff */
[-C--:B------:R-:W-:Y:S01]  /*2bb0*/  LEA.HI.X.SX32 R183, R129, R21.reuse, 0x1, P4 ;  /* 0x0000001581b77211 */ /* 0x080fe200020f0eff */
[----:B------:R-:W-:Y:S01]  /*2bc0*/  IMAD.SHL.U32 R11, R9, 0x2, RZ ;  /* 0x00000002090b7824 */ /* 0x000fe200078e00ff */
[-C--:B------:R-:W-:Y:S01]  /*2bd0*/  IADD3 R38, P4, R131, R20.reuse, RZ ;  /* 0x0000001483267210 */ /* 0x080fe20007f9e0ff */
[----:B------:R-:W-:Y:S01]  /*2be0*/  IMAD R87, R9, 0xd, RZ ;  /* 0x0000000d09577824 */ /* 0x000fe200078e02ff */
[-C--:B------:R-:W-:Y:S01]  /*2bf0*/  LEA.HI.X.SX32 R165, R99, R21.reuse, 0x1, P3 ;  /* 0x0000001563a57211 */ /* 0x080fe200018f0eff */
[----:B------:R-:W-:Y:S01]  /*2c00*/  IMAD R43, R9, 0x1d, RZ ;  /* 0x0000001d092b7824 */ /* 0x000fe200078e02ff */
[-C--:B------:R-:W-:Y:S01]  /*2c10*/  IADD3 R160, P3, R37, R20.reuse, RZ ;  /* 0x0000001425a07210 */ /* 0x080fe20007f7e0ff */
[----:B------:R-:W-:Y:S01]  /*2c20*/  IMAD R81, R9, 0xf, RZ ;  /* 0x0000000f09517824 */ /* 0x000fe200078e02ff */
[-C--:B------:R-:W-:Y:S01]  /*2c30*/  LEA.HI.X.SX32 R25, R25, R21.reuse, 0x1, P2 ;  /* 0x0000001519197211 */ /* 0x080fe200010f0eff */
[----:B------:R-:W-:Y:S01]  /*2c40*/  IMAD R147, R9, 0x3e, RZ ;  /* 0x0000003e09937824 */ /* 0x000fe200078e02ff */
[-C--:B------:R-:W-:Y:S01]  /*2c50*/  LEA.HI.X.SX32 R29, R29, R21.reuse, 0x1, P5 ;  /* 0x000000151d1d7211 */ /* 0x080fe200028f0eff */
[----:B------:R-:W-:Y:S01]  /*2c60*/  IMAD.SHL.U32 R15, R9, 0x8, RZ ;  /* 0x00000008090f7824 */ /* 0x000fe200078e00ff */
[-C--:B------:R-:W-:Y:S01]  /*2c70*/  LEA.HI.X.SX32 R37, R37, R21.reuse, 0x1, P0 ;  /* 0x0000001525257211 */ /* 0x080fe200000f0eff */
[----:B------:R-:W-:Y:S01]  /*2c80*/  IMAD.SHL.U32 R75, R9, 0x10, RZ ;  /* 0x00000010094b7824 */ /* 0x000fe200078e00ff */
[-C--:B------:R-:W-:Y:S01]  /*2c90*/  IADD3 R34, P2, R137, R20.reuse, RZ ;  /* 0x0000001489227210 */ /* 0x080fe20007f5e0ff */
[----:B------:R-:W-:Y:S01]  /*2ca0*/  IMAD R77, R9, 0x1f, RZ ;  /* 0x0000001f094d7824 */ /* 0x000fe200078e02ff */
[-C--:B------:R-:W-:Y:S01]  /*2cb0*/  IADD3 R176, P5, R99, R20.reuse, RZ ;  /* 0x0000001463b07210 */ /* 0x080fe20007fbe0ff */
[----:B------:R-:W-:Y:S01]  /*2cc0*/  IMAD.MOV.U32 R0, RZ, RZ, RZ ;  /* 0x000000ffff007224 */ /* 0x000fe200078e00ff */
[----:B------:R-:W-:Y:S01]  /*2cd0*/  IADD3 R174, P0, R83, R20, RZ ;  /* 0x0000001453ae7210 */ /* 0x000fe20007f1e0ff */
[----:B------:R-:W-:Y:S01]  /*2ce0*/  CS2R R98, SRZ ;  /* 0x0000000000627805 */ /* 0x000fe2000001ff00 */
[----:B------:R-:W-:-:S02]  /*2cf0*/  LEA.HI.X.SX32 R39, R39, R21, 0x1, P4 ;  /* 0x0000001527277211 */ /* 0x000fc400020f0eff */
[-C--:B------:R-:W-:Y:S02]  /*2d00*/  IADD3 R158, P4, R41, R20.reuse, RZ ;  /* 0x00000014299e7210 */ /* 0x080fe40007f9e0ff */
[-C--:B------:R-:W-:Y:S02]  /*2d10*/  LEA.HI.X.SX32 R177, R101, R21.reuse, 0x1, P5 ;  /* 0x0000001565b17211 */ /* 0x080fe400028f0eff */
[-C--:B------:R-:W-:Y:S01]  /*2d20*/  LEA.HI.X.SX32 R33, R33, R21.reuse, 0x1, P1 ;  /* 0x0000001521217211 */ /* 0x080fe200008f0eff */
[----:B------:R-:W-:Y:S01]  /*2d30*/  CS2R R100, SRZ ;  /* 0x0000000000647805 */ /* 0x000fe2000001ff00 */
[-C--:B------:R-:W-:Y:S02]  /*2d40*/  LEA.HI.X.SX32 R35, R35, R21.reuse, 0x1, P2 ;  /* 0x0000001523237211 */ /* 0x080fe400010f0eff */
[----:B------:R-:W-:Y:S02]  /*2d50*/  LEA.HI.X.SX32 R175, R85, R21, 0x1, P0 ;  /* 0x0000001555af7211 */ /* 0x000fe400000f0eff */
[----:B------:R-:W-:-:S02]  /*2d60*/  IADD3 R40, P5, R103, R20, RZ ;  /* 0x0000001467287210 */ /* 0x000fc40007fbe0ff */
[-C--:B------:R-:W-:Y:S01]  /*2d70*/  IADD3 R42, P1, R97, R20.reuse, RZ ;  /* 0x00000014612a7210 */ /* 0x080fe20007f3e0ff */
[----:B------:R-:W-:Y:S01]  /*2d80*/  CS2R R102, SRZ ;  /* 0x0000000000667805 */ /* 0x000fe2000001ff00 */
[-C--:B------:R-:W-:Y:S01]  /*2d90*/  IADD3 R144, P2, R145, R20.reuse, RZ ;  /* 0x0000001491907210 */ /* 0x080fe20007f5e0ff */
[----:B------:R-:W-:Y:S01]  /*2da0*/  CS2R R96, SRZ ;  /* 0x0000000000607805 */ /* 0x000fe2000001ff00 */
[-C--:B------:R-:W-:Y:S02]  /*2db0*/  IADD3 R156, P0, R79, R20.reuse, RZ ;  /* 0x000000144f9c7210 */ /* 0x080fe40007f1e0ff */
[-C--:B------:R-:W-:Y:S02]  /*2dc0*/  LEA.HI.X.SX32 R159, R83, R21.reuse, 0x1, P4 ;  /* 0x00000015539f7211 */ /* 0x080fe400020f0eff */
[----:B------:R-:W-:Y:S02]  /*2dd0*/  IADD3 R206, P4, R11, R20, RZ ;  /* 0x000000140bce7210 */ /* 0x000fe40007f9e0ff */
[----:B------:R-:W-:-:S02]  /*2de0*/  LEA.HI.X.SX32 R161, R87, R21, 0x1, P3 ;  /* 0x0000001557a17211 */ /* 0x000fc400018f0eff */
[-C--:B------:R-:W-:Y:S02]  /*2df0*/  LEA.HI.X.SX32 R41, R41, R21.reuse, 0x1, P5 ;  /* 0x0000001529297211 */ /* 0x080fe400028f0eff */
[-C--:B------:R-:W-:Y:S02]  /*2e00*/  LEA.HI.X.SX32 R43, R43, R21.reuse, 0x1, P1 ;  /* 0x000000152b2b7211 */ /* 0x080fe400008f0eff */
[-C--:B------:R-:W-:Y:S02]  /*2e10*/  LEA.HI.X.SX32 R157, R81, R21.reuse, 0x1, P0 ;  /* 0x00000015519d7211 */ /* 0x080fe400000f0eff */
[----:B------:R-:W-:Y:S02]  /*2e20*/  LEA.HI.X.SX32 R145, R79, R21, 0x1, P2 ;  /* 0x000000154f917211 */ /* 0x000fe400010f0eff */
[----:B------:R-:W-:Y:S02]  /*2e30*/  SHF.L.U32 R13, R9, 0x2, RZ ;  /* 0x00000002090d7819 */ /* 0x000fe400000006ff */
[----:B------:R-:W-:-:S02]  /*2e40*/  IADD3 R146, P3, R147, R20, RZ ;  /* 0x0000001493927210 */ /* 0x000fc40007f7e0ff */
[----:B------:R-:W-:Y:S02]  /*2e50*/  LOP3.LUT R17, R17, 0x10, R82, 0x78, !PT ;  /* 0x0000001011117812 */ /* 0x000fe400078e7852 */
[CC--:B------:R-:W-:Y:S02]  /*2e60*/  LEA R198, P5, R9.reuse, R20.reuse, 0x2 ;  /* 0x0000001409c67211 */ /* 0x0c0fe400078a10ff */
[CC--:B------:R-:W-:Y:S02]  /*2e70*/  LEA R180, P1, R9.reuse, R20.reuse, 0x3 ;  /* 0x0000001409b47211 */ /* 0x0c0fe400078218ff */
[CC--:B------:R-:W-:Y:S02]  /*2e80*/  LEA R172, P0, R9.reuse, R20.reuse, 0x4 ;  /* 0x0000001409ac7211 */ /* 0x0c0fe400078020ff */
[C---:B------:R-:W-:Y:S02]  /*2e90*/  LEA R154, P2, R9.reuse, R20, 0x5 ;  /* 0x00000014099a7211 */ /* 0x040fe400078428ff */
[----:B------:R-:W-:-:S02]  /*2ea0*/  LEA.HI.X.SX32 R207, R9, R21, 0x1, P4 ;  /* 0x0000001509cf7211 */ /* 0x000fc400020f0eff */
[C---:B------:R-:W-:Y:S02]  /*2eb0*/  LOP3.LUT R10, R3.reuse, 0x10, RZ, 0x3c, !PT ;  /* 0x00000010030a7812 */ /* 0x040fe400078e3cff */
[C---:B------:R-:W-:Y:S02]  /*2ec0*/  LOP3.LUT R9, R3.reuse, 0x20, RZ, 0x3c, !PT ;  /* 0x0000002003097812 */ /* 0x040fe400078e3cff */
[C---:B------:R-:W-:Y:S02]  /*2ed0*/  LOP3.LUT R8, R3.reuse, 0x30, RZ, 0x3c, !PT ;  /* 0x0000003003087812 */ /* 0x040fe400078e3cff */
[C---:B------:R-:W-:Y:S02]  /*2ee0*/  LOP3.LUT R10, R3.reuse, 0x40, RZ, 0x3c, !PT ;  /* 0x00000040030a7812 */ /* 0x040fe400078e3cff */
[C---:B------:R-:W-:Y:S02]  /*2ef0*/  LOP3.LUT R9, R3.reuse, 0x50, RZ, 0x3c, !PT ;  /* 0x0000005003097812 */ /* 0x040fe400078e3cff */
[----:B------:R-:W-:-:S02]  /*2f00*/  LOP3.LUT R8, R3, 0x60, RZ, 0x3c, !PT ;  /* 0x0000006003087812 */ /* 0x000fc400078e3cff */
[----:B------:R-:W-:Y:S02]  /*2f10*/  LOP3.LUT R10, R3, 0x70, RZ, 0x3c, !PT ;  /* 0x00000070030a7812 */ /* 0x000fe400078e3cff */
[C---:B------:R-:W-:Y:S02]  /*2f20*/  LOP3.LUT R9, R5.reuse, 0x20, RZ, 0x3c, !PT ;  /* 0x0000002005097812 */ /* 0x040fe400078e3cff */
[----:B------:R-:W-:Y:S02]  /*2f30*/  LOP3.LUT R8, R5, 0x40, RZ, 0x3c, !PT ;  /* 0x0000004005087812 */ /* 0x000fe400078e3cff */
[----:B------:R-:W-:Y:S02]  /*2f40*/  MOV R2, RZ ;  /* 0x000000ff00027202 */ /* 0x000fe40000000f00 */
[----:B------:R-:W-:Y:S02]  /*2f50*/  MOV R45, 0xff800000 ;  /* 0xff800000002d7802 */ /* 0x000fe40000000f00 */
[----:B------:R-:W-:-:S02]  /*2f60*/  LEA.HI.X.SX32 R199, R11, R21, 0x1, P5 ;  /* 0x000000150bc77211 */ /* 0x000fc400028f0eff */
[-C--:B------:R-:W-:Y:S02]  /*2f70*/  LEA.HI.X.SX32 R181, R13, R21.reuse, 0x1, P1 ;  /* 0x000000150db57211 */ /* 0x080fe400008f0eff */
[-C--:B------:R-:W-:Y:S02]  /*2f80*/  LEA.HI.X.SX32 R173, R15, R21.reuse, 0x1, P0 ;  /* 0x000000150fad7211 */ /* 0x080fe400000f0eff */
[-C--:B------:R-:W-:Y:S02]  /*2f90*/  LEA.HI.X.SX32 R155, R75, R21.reuse, 0x1, P2 ;  /* 0x000000154b9b7211 */ /* 0x080fe400010f0eff */
[----:B------:R-:W-:Y:S02]  /*2fa0*/  LEA.HI.X.SX32 R147, R77, R21, 0x1, P3 ;  /* 0x000000154d937211 */ /* 0x000fe400018f0eff */
[----:B------:R-:W-:Y:S02]  /*2fb0*/  LOP3.LUT R10, R5, 0x60, RZ, 0x3c, !PT ;  /* 0x00000060050a7812 */ /* 0x000fe400078e3cff */
[----:B------:R-:W-:-:S02]  /*2fc0*/  LOP3.LUT R9, R17, 0x20, RZ, 0x3c, !PT ;  /* 0x0000002011097812 */ /* 0x000fc400078e3cff */
[----:B------:R-:W-:-:S03]  /*2fd0*/  LOP3.LUT R8, R4, 0x40, RZ, 0x3c, !PT ;  /* 0x0000004004087812 */ /* 0x000fc600078e3cff */
.L_x_19:
[----:B------:R-:W-:-:S04]  /*2fe0*/  IMAD.WIDE R8, R2, 0x2, R20 ;  /* 0x0000000202087825 */ /* 0x000fc800078e0214 */
[C---:B------:R-:W-:Y:S02]  /*2ff0*/  IMAD.WIDE R12, R2.reuse, 0x2, R206 ;  /* 0x00000002020c7825 */ /* 0x040fe400078e02ce */
[----:B------:R0:W2:Y:S02]  /*3000*/  LDG.E.U16 R8, [R8.64] ;  /* 0x0000000608087981 */ /* 0x0000a4000c1e1500 */
[----:B------:R-:W-:-:S04]  /*3010*/  IMAD.WIDE R82, R2, 0x2, R176 ;  /* 0x0000000202527825 */ /* 0x000fc800078e02b0 */
[C---:B------:R-:W-:Y:S02]  /*3020*/  IMAD.WIDE R10, R2.reuse, 0x2, R198 ;  /* 0x00000002020a7825 */ /* 0x040fe400078e02c6 */
[----:B------:R1:W3:Y:S02]  /*3030*/  LDG.E.U16 R82, [R82.64] ;  /* 0x0000000652527981 */ /* 0x0002e4000c1e1500 */
[C---:B------:R-:W-:Y:S02]  /*3040*/  IMAD.WIDE R14, R2.reuse, 0x2, R174 ;  /* 0x00000002020e7825 */ /* 0x040fe400078e02ae */
[----:B0-----:R0:W4:Y:S02]  /*3050*/  LDG.E.U16 R9, [R12.64] ;  /* 0x000000060c097981 */ /* 0x001124000c1e1500 */
[C---:B------:R-:W-:Y:S02]  /*3060*/  IMAD.WIDE R76, R2.reuse, 0x2, R182 ;  /* 0x00000002024c7825 */ /* 0x040fe400078e02b6 */
[----:B------:R5:W3:Y:S02]  /*3070*/  LDG.E.U16 R10, [R10.64] ;  /* 0x000000060a0a7981 */ /* 0x000ae4000c1e1500 */
[----:B------:R-:W-:-:S02]  /*3080*/  IMAD.WIDE R74, R2, 0x2, R178 ;  /* 0x00000002024a7825 */ /* 0x000fc400078e02b2 */
[----:B-1----:R1:W3:Y:S02]  /*3090*/  LDG.E.U16 R83, [R14.64] ;  /* 0x000000060e537981 */ /* 0x0022e4000c1e1500 */
[C---:B0-----:R-:W-:Y:S02]  /*30a0*/  IMAD.WIDE R12, R2.reuse, 0x2, R180 ;  /* 0x00000002020c7825 */ /* 0x041fe400078e02b4 */
[----:B-----5:R0:W5:Y:S02]  /*30b0*/  LDG.E.U16 R11, [R76.64] ;  /* 0x000000064c0b7981 */ /* 0x020164000c1e1500 */
[C---:B-1----:R-:W-:Y:S02]  /*30c0*/  IMAD.WIDE R14, R2.reuse, 0x2, R172 ;  /* 0x00000002020e7825 */ /* 0x042fe400078e02ac */
[----:B------:R1:W3:Y:S02]  /*30d0*/  LDG.E.U16 R12, [R12.64] ;  /* 0x000000060c0c7981 */ /* 0x0002e4000c1e1500 */
[----:B------:R-:W-:-:S02]  /*30e0*/  IMAD.WIDE R78, R2, 0x2, R166 ;  /* 0x00000002024e7825 */ /* 0x000fc400078e02a6 */
[----:B------:R1:W3:Y:S02]  /*30f0*/  LDG.E.U16 R84, [R14.64] ;  /* 0x000000060e547981 */ /* 0x0002e4000c1e1500 */
[C---:B0-----:R-:W-:Y:S02]  /*3100*/  IMAD.WIDE R76, R2.reuse, 0x2, R168 ;  /* 0x00000002024c7825 */ /* 0x041fe400078e02a8 */
[----:B------:R0:W4:Y:S02]  /*3110*/  LDG.E.U16 R87, [R78.64] ;  /* 0x000000064e577981 */ /* 0x000124000c1e1500 */
[C---:B------:R-:W-:Y:S02]  /*3120*/  IMAD.WIDE R80, R2.reuse, 0x2, R164 ;  /* 0x0000000202507825 */ /* 0x040fe400078e02a4 */
[----:B-1----:R1:W4:Y:S02]  /*3130*/  LDG.E.U16 R13, [R74.64] ;  /* 0x000000064a0d7981 */ /* 0x002324000c1e1500 */
[----:B------:R-:W-:-:S02]  /*3140*/  IMAD.WIDE R14, R2, 0x2, R160 ;  /* 0x00000002020e7825 */ /* 0x000fc400078e02a0 */
[----:B------:R1:W4:Y:S02]  /*3150*/  LDG.E.U16 R86, [R76.64] ;  /* 0x000000064c567981 */ /* 0x000324000c1e1500 */
[C---:B0-----:R-:W-:Y:S02]  /*3160*/  IMAD.WIDE R78, R2.reuse, 0x2, R152 ;  /* 0x00000002024e7825 */ /* 0x041fe400078e0298 */
[----:B------:R0:W4:Y:S02]  /*3170*/  LDG.E.U16 R80, [R80.64] ;  /* 0x0000000650507981 */ /* 0x000124000c1e1500 */
[C---:B-1----:R-:W-:Y:S02]  /*3180*/  IMAD.WIDE R74, R2.reuse, 0x2, R170 ;  /* 0x00000002024a7825 */ /* 0x042fe400078e02aa */
[----:B------:R1:W4:Y:S02]  /*3190*/  LDG.E.U16 R78, [R78.64] ;  /* 0x000000064e4e7981 */ /* 0x000324000c1e1500 */
[----:B------:R-:W-:-:S02]  /*31a0*/  IMAD.WIDE R76, R2, 0x2, R154 ;  /* 0x00000002024c7825 */ /* 0x000fc400078e029a */
[----:B------:R1:W4:Y:S04]  /*31b0*/  LDG.E.U16 R85, [R74.64] ;  /* 0x000000064a557981 */ /* 0x000328000c1e1500 */
[----:B0-----:R0:W4:Y:S04]  /*31c0*/  LDG.E.U16 R81, [R14.64] ;  /* 0x000000060e517981 */ /* 0x001128000c1e1500 */
[----:B------:R0:W4:Y:S01]  /*31d0*/  LDG.E.U16 R129, [R76.64] ;  /* 0x000000064c817981 */ /* 0x000122000c1e1500 */
[----:B-1----:R-:W-:-:S04]  /*31e0*/  IMAD.WIDE R74, R2, 0x2, R158 ;  /* 0x00000002024a7825 */ /* 0x002fc800078e029e */
[C---:B0-----:R-:W-:Y:S01]  /*31f0*/  IMAD.WIDE R14, R2.reuse, 0x2, R150 ;  /* 0x00000002020e7825 */ /* 0x041fe200078e0296 */
[----:B------:R0:W5:Y:S03]  /*3200*/  LDG.E.U16 R128, [R74.64] ;  /* 0x000000064a807981 */ /* 0x000166000c1e1500 */
[C---:B------:R-:W-:Y:S01]  /*3210*/  IMAD.WIDE R76, R2.reuse, 0x2, R24 ;  /* 0x00000002024c7825 */ /* 0x040fe200078e0218 */
[----:B------:R1:W5:Y:S04]  /*3220*/  LDG.E.U16 R79, [R14.64] ;  /* 0x000000060e4f7981 */ /* 0x000368000c1e1500 */
[----:B------:R1:W5:Y:S01]  /*3230*/  LDG.E.U16 R131, [R76.64] ;  /* 0x000000064c837981 */ /* 0x000362000c1e1500 */
[----:B0-----:R-:W-:-:S04]  /*3240*/  IMAD.WIDE R74, R2, 0x2, R22 ;  /* 0x00000002024a7825 */ /* 0x001fc800078e0216 */
[C---:B-1----:R-:W-:Y:S01]  /*3250*/  IMAD.WIDE R14, R2.reuse, 0x2, R26 ;  /* 0x00000002020e7825 */ /* 0x042fe200078e021a */
[----:B------:R0:W5:Y:S03]  /*3260*/  LDG.E.U16 R130, [R74.64] ;  /* 0x000000064a827981 */ /* 0x000166000c1e1500 */
[C---:B------:R-:W-:Y:S01]  /*3270*/  IMAD.WIDE R76, R2.reuse, 0x2, R32 ;  /* 0x00000002024c7825 */ /* 0x040fe200078e0220 */
[----:B------:R1:W5:Y:S04]  /*3280*/  LDG.E.U16 R132, [R14.64] ;  /* 0x000000060e847981 */ /* 0x000368000c1e1500 */
[----:B------:R1:W5:Y:S01]  /*3290*/  LDG.E.U16 R134, [R76.64] ;  /* 0x000000064c867981 */ /* 0x000362000c1e1500 */
[----:B0-----:R-:W-:-:S04]  /*32a0*/  IMAD.WIDE R74, R2, 0x2, R28 ;  /* 0x00000002024a7825 */ /* 0x001fc800078e021c */
[C---:B-1----:R-:W-:Y:S01]  /*32b0*/  IMAD.WIDE R14, R2.reuse, 0x2, R34 ;  /* 0x00000002020e7825 */ /* 0x042fe200078e0222 */
[----:B------:R0:W5:Y:S04]  /*32c0*/  LDG.E.U16 R133, [R74.64] ;  /* 0x000000064a857981 */ /* 0x000168000c1e1500 */
[----:B------:R1:W5:Y:S01]  /*32d0*/  LDG.E.U16 R135, [R14.64] ;  /* 0x000000060e877981 */ /* 0x000362000c1e1500 */
[----:B------:R-:W-:-:S04]  /*32e0*/  IMAD.WIDE R76, R2, 0x2, R38 ;  /* 0x00000002024c7825 */ /* 0x000fc800078e0226 */
[C---:B0-----:R-:W-:Y:S01]  /*32f0*/  IMAD.WIDE R74, R2.reuse, 0x2, R36 ;  /* 0x00000002024a7825 */ /* 0x041fe200078e0224 */
[----:B------:R0:W5:Y:S04]  /*3300*/  LDG.E.U16 R137, [R76.64] ;  /* 0x000000064c897981 */ /* 0x000168000c1e1500 */
[----:B------:R0:W5:Y:S01]  /*3310*/  LDG.E.U16 R136, [R74.64] ;  /* 0x000000064a887981 */ /* 0x000162000c1e1500 */
[----:B-1----:R-:W-:-:S05]  /*3320*/  IMAD.WIDE R14, R2, 0x2, R40 ;  /* 0x00000002020e7825 */ /* 0x002fca00078e0228 */
[----:B------:R1:W5:Y:S01]  /*3330*/  LDG.E.U16 R138, [R14.64] ;  /* 0x000000060e8a7981 */ /* 0x000362000c1e1500 */
[----:B0-----:R-:W-:-:S04]  /*3340*/  IMAD.WIDE R76, R2, 0x2, R144 ;  /* 0x00000002024c7825 */ /* 0x001fc800078e0290 */
[C---:B------:R-:W-:Y:S01]  /*3350*/  IMAD.WIDE R74, R2.reuse, 0x2, R42 ;  /* 0x00000002024a7825 */ /* 0x040fe200078e022a */
[----:B------:R0:W5:Y:S04]  /*3360*/  LDG.E.U16 R140, [R76.64] ;  /* 0x000000064c8c7981 */ /* 0x000168000c1e1500 */
[----:B------:R0:W5:Y:S01]  /*3370*/  LDG.E.U16 R139, [R74.64] ;  /* 0x000000064a8b7981 */ /* 0x000162000c1e1500 */
[----:B-1----:R-:W-:-:S04]  /*3380*/  IMAD.WIDE R14, R2, 0x2, R156 ;  /* 0x00000002020e7825 */ /* 0x002fc800078e029c */
[C---:B0-----:R-:W-:Y:S02]  /*3390*/  IMAD.WIDE R76, R2.reuse, 0x2, R146 ;  /* 0x00000002024c7825 */ /* 0x041fe400078e0292 */
[----:B------:R-:W5:Y:S02]  /*33a0*/  LDG.E.U16 R14, [R14.64] ;  /* 0x000000060e0e7981 */ /* 0x000f64000c1e1500 */
[----:B------:R-:W-:Y:S02]  /*33b0*/  IMAD.WIDE R74, R2, 0x2, R30 ;  /* 0x00000002024a7825 */ /* 0x000fe400078e021e */
[----:B------:R-:W5:Y:S04]  /*33c0*/  LDG.E.U16 R76, [R76.64] ;  /* 0x000000064c4c7981 */ /* 0x000f68000c1e1500 */
[----:B------:R0:W5:Y:S04]  /*33d0*/  LDG.E.U16 R74, [R74.64] ;  /* 0x000000064a4a7981 */ /* 0x000168000c1e1500 */
[----:B------:R-:W-:Y:S01]  /*33e0*/  BAR.SYNC.DEFER_BLOCKING 0x0 ;  /* 0x0000000000007b1d */ /* 0x000fe20000010000 */
[----:B------:R-:W-:-:S02]  /*33f0*/  LOP3.LUT R141, R3, 0x10, RZ, 0x3c, !PT ;  /* 0x00000010038d7812 */ /* 0x000fc400078e3cff */
[----:B------:R-:W-:Y:S02]  /*3400*/  LOP3.LUT R142, R3, 0x20, RZ, 0x3c, !PT ;  /* 0x00000020038e7812 */ /* 0x000fe400078e3cff */
[C---:B------:R-:W-:Y:S02]  /*3410*/  LOP3.LUT R149, R5.reuse, 0x20, RZ, 0x3c, !PT ;  /* 0x0000002005957812 */ /* 0x040fe400078e3cff */
[C---:B------:R-:W-:Y:S02]  /*3420*/  LOP3.LUT R148, R5.reuse, 0x40, RZ, 0x3c, !PT ;  /* 0x0000004005947812 */ /* 0x040fe400078e3cff */
[----:B0-----:R-:W-:Y:S02]  /*3430*/  LOP3.LUT R75, R5, 0x60, RZ, 0x3c, !PT ;  /* 0x00000060054b7812 */ /* 0x001fe400078e3cff */
[----:B------:R-:W-:Y:S01]  /*3440*/  LOP3.LUT R162, R4, 0x40, RZ, 0x3c, !PT ;  /* 0x0000004004a27812 */ /* 0x000fe200078e3cff */
[----:B--2---:R-:W-:Y:S04]  /*3450*/  STS.U16 [R3+0x4000], R8 ;  /* 0x0040000803007388 */ /* 0x004fe80000000400 */
[----:B---3--:R-:W-:Y:S04]  /*3460*/  STS.U16 [R3+0x4800], R84 ;  /* 0x0048005403007388 */ /* 0x008fe80000000400 */
[----:B----4-:R-:W-:Y:S04]  /*3470*/  STS.U16 [R3+0x5000], R129 ;  /* 0x0050008103007388 */ /* 0x010fe80000000400 */
[----:B-----5:R-:W-:Y:S04]  /*3480*/  STS.U16 [R3+0x5800], R134 ;  /* 0x0058008603007388 */ /* 0x020fe80000000400 */
[----:B------:R-:W-:Y:S04]  /*3490*/  STS.U16 [R141+0x4100], R9 ;  /* 0x004100098d007388 */ /* 0x000fe80000000400 */
[----:B------:R-:W-:Y:S04]  /*34a0*/  STS.U16 [R141+0x4900], R85 ;  /* 0x004900558d007388 */ /* 0x000fe80000000400 */
[----:B------:R-:W-:Y:S04]  /*34b0*/  STS.U16 [R141+0x5100], R78 ;  /* 0x0051004e8d007388 */ /* 0x000fe80000000400 */
[----:B------:R0:W-:Y:S04]  /*34c0*/  STS.U16 [R141+0x5900], R135 ;  /* 0x005900878d007388 */ /* 0x0001e80000000400 */
[----:B------:R-:W-:Y:S04]  /*34d0*/  STS.U16 [R142+0x4200], R10 ;  /* 0x0042000a8e007388 */ /* 0x000fe80000000400 */
[----:B------:R-:W-:Y:S01]  /*34e0*/  STS.U16 [R142+0x4a00], R86 ;  /* 0x004a00568e007388 */ /* 0x000fe20000000400 */
[----:B0-----:R-:W-:-:S03]  /*34f0*/  LOP3.LUT R141, R3, 0x30, RZ, 0x3c, !PT ;  /* 0x00000030038d7812 */ /* 0x001fc600078e3cff */
        /* <DEDUP_REMOVED lines=21> */
[----:B------:R-:W-:Y:S04]  /*3650*/  STS.U16 [R142+0x5e00], R140 ;  /* 0x005e008c8e007388 */ /* 0x000fe80000000400 */
[----:B------:R-:W-:Y:S04]  /*3660*/  STS.U16 [R141+0x4700], R83 ;  /* 0x004700538d007388 */ /* 0x000fe80000000400 */
[----:B------:R-:W-:Y:S04]  /*3670*/  STS.U16 [R141+0x4f00], R14 ;  /* 0x004f000e8d007388 */ /* 0x000fe80000000400 */
[----:B------:R-:W-:Y:S04]  /*3680*/  STS.U16 [R141+0x5700], R74 ;  /* 0x0057004a8d007388 */ /* 0x000fe80000000400 */
[----:B------:R-:W-:Y:S04]  /*3690*/  STS.U16 [R141+0x5f00], R76 ;  /* 0x005f004c8d007388 */ /* 0x000fe80000000400 */
[----:B------:R-:W-:Y:S06]  /*36a0*/  BAR.SYNC.DEFER_BLOCKING 0x0 ;  /* 0x0000000000007b1d */ /* 0x000fec0000010000 */
[----:B------:R-:W-:Y:S04]  /*36b0*/  LDSM.16.MT88.4 R136, [R5] ;  /* 0x000000000588783b */ /* 0x000fe80000004200 */
[----:B------:R-:W0:Y:S04]  /*36c0*/  LDSM.16.M88.4 R8, [R4+0x4000] ;  /* 0x004000000408783b */ /* 0x000e280000000200 */
[----:B------:R-:W1:Y:S04]  /*36d0*/  LDSM.16.MT88.4 R76, [R149] ;  /* 0x00000000954c783b */ /* 0x000e680000004200 */
[----:B------:R-:W2:Y:S04]  /*36e0*/  LDSM.16.MT88.4 R12, [R148] ;  /* 0x00000000940c783b */ /* 0x000ea80000004200 */
[----:B------:R-:W3:Y:S04]  /*36f0*/  LDSM.16.MT88.4 R140, [R75] ;  /* 0x000000004b8c783b */ /* 0x000ee80000004200 */
[----:B------:R-:W4:Y:S04]  /*3700*/  LDSM.16.MT88.4 R132, [R5+0x800] ;  /* 0x000800000584783b */ /* 0x000f280000004200 */
[----:B------:R-:W5:Y:S04]  /*3710*/  LDSM.16.MT88.4 R128, [R149+0x800] ;  /* 0x000800009580783b */ /* 0x000f680000004200 */
[----:B------:R-:W3:Y:S04]  /*3720*/  LDSM.16.MT88.4 R84, [R148+0x800] ;  /* 0x000800009454783b */ /* 0x000ee80000004200 */
[----:B------:R-:W4:Y:S01]  /*3730*/  LDSM.16.MT88.4 R80, [R75+0x800] ;  /* 0x000800004b50783b */ /* 0x000f220000004200 */
[-C--:B0-----:R-:W-:Y:S08]  /*3740*/  HMMA.16816.F32 R136, R136, R8.reuse, RZ ;  /* 0x000000088888723c */ /* 0x081ff000000018ff */
[-C--:B-1----:R-:W-:Y:S08]  /*3750*/  HMMA.16816.F32 R76, R76, R8.reuse, RZ ;  /* 0x000000084c4c723c */ /* 0x082ff000000018ff */
[-C--:B--2---:R-:W-:Y:S08]  /*3760*/  HMMA.16816.F32 R12, R12, R8.reuse, RZ ;  /* 0x000000080c0c723c */ /* 0x084ff000000018ff */
[----:B---3--:R-:W-:Y:S08]  /*3770*/  HMMA.16816.F32 R140, R140, R8, RZ ;  /* 0x000000088c8c723c */ /* 0x008ff000000018ff */
[-C--:B----4-:R-:W-:Y:S01]  /*3780*/  HMMA.16816.F32 R132, R132, R10.reuse, R136 ;  /* 0x0000000a8484723c */ /* 0x090fe20000001888 */
[----:B------:R-:W-:Y:S07]  /*3790*/  LDSM.16.MT88.4 R136, [R149+0x1000] ;  /* 0x001000009588783b */ /* 0x000fee0000004200 */
[-C--:B-----5:R-:W-:Y:S01]  /*37a0*/  HMMA.16816.F32 R76, R128, R10.reuse, R76 ;  /* 0x0000000a804c723c */ /* 0x0a0fe2000000184c */
[----:B------:R-:W-:Y:S07]  /*37b0*/  LDSM.16.MT88.4 R128, [R148+0x1000] ;  /* 0x001000009480783b */ /* 0x000fee0000004200 */
[-C--:B------:R-:W-:Y:S01]  /*37c0*/  HMMA.16816.F32 R12, R84, R10.reuse, R12 ;  /* 0x0000000a540c723c */ /* 0x080fe2000000180c */
[----:B------:R-:W0:Y:S07]  /*37d0*/  LDSM.16.M88.4 R84, [R162+0x4000] ;  /* 0x00400000a254783b */ /* 0x000e2e0000000200 */
[----:B------:R-:W-:Y:S01]  /*37e0*/  HMMA.16816.F32 R80, R80, R10, R140 ;  /* 0x0000000a5050723c */ /* 0x000fe2000000188c */
[----:B------:R-:W1:Y:S04]  /*37f0*/  LDSM.16.MT88.4 R140, [R5+0x1000] ;  /* 0x00100000058c783b */ /* 0x000e680000004200 */
[----:B------:R-:W2:Y:S03]  /*3800*/  LDSM.16.MT88.4 R8, [R75+0x1000] ;  /* 0x001000004b08783b */ /* 0x000ea60000004200 */
[-C--:B0-----:R-:W-:Y:S01]  /*3810*/  HMMA.16816.F32 R76, R136, R84.reuse, R76 ;  /* 0x00000054884c723c */ /* 0x081fe2000000184c */
[----:B------:R-:W0:Y:S07]  /*3820*/  LDSM.16.MT88.4 R136, [R149+0x1800] ;  /* 0x001800009588783b */ /* 0x000e2e0000004200 */
[-C--:B-1----:R-:W-:Y:S01]  /*3830*/  HMMA.16816.F32 R132, R140, R84.reuse, R132 ;  /* 0x000000548c84723c */ /* 0x082fe20000001884 */
[----:B------:R-:W1:Y:S07]  /*3840*/  LDSM.16.MT88.4 R140, [R5+0x1800] ;  /* 0x00180000058c783b */ /* 0x000e6e0000004200 */
[-C--:B------:R-:W-:Y:S01]  /*3850*/  HMMA.16816.F32 R12, R128, R84.reuse, R12 ;  /* 0x00000054800c723c */ /* 0x080fe2000000180c */
[----:B------:R-:W3:Y:S07]  /*3860*/  LDSM.16.MT88.4 R128, [R148+0x1800] ;  /* 0x001800009480783b */ /* 0x000eee0000004200 */
[----:B--2---:R-:W-:Y:S01]  /*3870*/  HMMA.16816.F32 R8, R8, R84, R80 ;  /* 0x000000540808723c */ /* 0x004fe20000001850 */
[----:B------:R-:W2:Y:S07]  /*3880*/  LDSM.16.MT88.4 R80, [R75+0x1800] ;  /* 0x001800004b50783b */ /* 0x000eae0000004200 */
[-C--:B0-----:R-:W-:Y:S01]  /*3890*/  HMMA.16816.F32 R76, R136, R86.reuse, R76 ;  /* 0x00000056884c723c */ /* 0x081fe2000000184c */
[----:B------:R-:W-:Y:S07]  /*38a0*/  LDSM.16.MT88.4 R136, [R148+0x2000] ;  /* 0x002000009488783b */ /* 0x000fee0000004200 */
[-C--:B-1----:R-:W-:Y:S01]  /*38b0*/  HMMA.16816.F32 R132, R140, R86.reuse, R132 ;  /* 0x000000568c84723c */ /* 0x082fe20000001884 */
[----:B------:R-:W-:Y:S07]  /*38c0*/  LDSM.16.MT88.4 R140, [R75+0x2000] ;  /* 0x002000004b8c783b */ /* 0x000fee0000004200 */
[-C--:B---3--:R-:W-:Y:S01]  /*38d0*/  HMMA.16816.F32 R12, R128, R86.reuse, R12 ;  /* 0x00000056800c723c */ /* 0x088fe2000000180c */
[----:B------:R-:W-:Y:S07]  /*38e0*/  LDSM.16.MT88.4 R128, [R149+0x2000] ;  /* 0x002000009580783b */ /* 0x000fee0000004200 */
[----:B--2---:R-:W-:Y:S01]  /*38f0*/  HMMA.16816.F32 R8, R80, R86, R8 ;  /* 0x000000565008723c */ /* 0x004fe20000001808 */
[----:B------:R-:W-:Y:S04]  /*3900*/  LDSM.16.MT88.4 R80, [R5+0x2000] ;  /* 0x002000000550783b */ /* 0x000fe80000004200 */
[----:B------:R-:W0:Y:S03]  /*3910*/  LDSM.16.M88.4 R84, [R4+0x4080] ;  /* 0x004080000454783b */ /* 0x000e260000000200 */
[-C--:B0-----:R-:W-:Y:S01]  /*3920*/  HMMA.16816.F32 R80, R80, R84.reuse, R132 ;  /* 0x000000545050723c */ /* 0x081fe20000001884 */
[----:B------:R-:W0:Y:S07]  /*3930*/  LDSM.16.MT88.4 R132, [R149+0x2800] ;  /* 0x002800009584783b */ /* 0x000e2e0000004200 */
[-C--:B------:R-:W-:Y:S01]  /*3940*/  HMMA.16816.F32 R76, R128, R84.reuse, R76 ;  /* 0x00000054804c723c */ /* 0x080fe2000000184c */
[----:B------:R-:W1:Y:S07]  /*3950*/  LDSM.16.MT88.4 R128, [R148+0x2800] ;  /* 0x002800009480783b */ /* 0x000e6e0000004200 */
[-C--:B------:R-:W-:Y:S01]  /*3960*/  HMMA.16816.F32 R12, R136, R84.reuse, R12 ;  /* 0x00000054880c723c */ /* 0x080fe2000000180c */
[----:B------:R-:W2:Y:S07]  /*3970*/  LDSM.16.MT88.4 R136, [R5+0x2800] ;  /* 0x002800000588783b */ /* 0x000eae0000004200 */
[----:B------:R-:W-:Y:S08]  /*3980*/  HMMA.16816.F32 R8, R140, R84, R8 ;  /* 0x000000548c08723c */ /* 0x000ff00000001808 */
[-C--:B0-----:R-:W-:Y:S01]  /*3990*/  HMMA.16816.F32 R76, R132, R86.reuse, R76 ;  /* 0x00000056844c723c */ /* 0x081fe2000000184c */
[----:B------:R-:W0:Y:S07]  /*39a0*/  LDSM.16.MT88.4 R132, [R75+0x2800] ;  /* 0x002800004b84783b */ /* 0x000e2e0000004200 */
[-C--:B-1----:R-:W-:Y:S01]  /*39b0*/  HMMA.16816.F32 R12, R128, R86.reuse, R12 ;  /* 0x00000056800c723c */ /* 0x082fe2000000180c */
[----:B------:R-:W-:Y:S07]  /*39c0*/  LDSM.16.M88.4 R128, [R162+0x4080] ;  /* 0x00408000a280783b */ /* 0x000fee0000000200 */
[-C--:B--2---:R-:W-:Y:S01]  /*39d0*/  HMMA.16816.F32 R80, R136, R86.reuse, R80 ;  /* 0x000000568850723c */ /* 0x084fe20000001850 */
[----:B------:R-:W1:Y:S07]  /*39e0*/  LDSM.16.MT88.4 R136, [R5+0x3000] ;  /* 0x003000000588783b */ /* 0x000e6e0000004200 */
[----:B0-----:R-:W-:Y:S01]  /*39f0*/  HMMA.16816.F32 R8, R132, R86, R8 ;  /* 0x000000568408723c */ /* 0x001fe20000001808 */
[----:B------:R-:W0:Y:S04]  /*3a00*/  LDSM.16.MT88.4 R132, [R148+0x3000] ;  /* 0x003000009484783b */ /* 0x000e280000004200 */
[----:B------:R-:W2:Y:S11]  /*3a10*/  LDSM.16.MT88.4 R84, [R149+0x3000] ;  /* 0x003000009554783b */ /* 0x000eb60000004200 */
[-C--:B-1----:R-:W-:Y:S01]  /*3a20*/  HMMA.16816.F32 R80, R136, R128.reuse, R80 ;  /* 0x000000808850723c */ /* 0x082fe20000001850 */
[----:B------:R-:W1:Y:S04]  /*3a30*/  S2R R162, SR_CTAID.X ;  /* 0x0000000000a27919 */ /* 0x000e680000002500 */
[----:B------:R-:W3:Y:S04]  /*3a40*/  S2R R140, SR_CTAID.X ;  /* 0x00000000008c7919 */ /* 0x000ee80000002500 */
[----:B------:R-:W4:Y:S04]  /*3a50*/  S2R R141, SR_CTAID.X ;  /* 0x00000000008d7919 */ /* 0x000f280000002500 */
[----:B------:R-:W-:Y:S01]  /*3a60*/  LDSM.16.MT88.4 R136, [R75+0x3800] ;  /* 0x003800004b88783b */ /* 0x000fe20000004200 */
[-C--:B0-----:R-:W-:Y:S03]  /*3a70*/  HMMA.16816.F32 R12, R132, R128.reuse, R12 ;  /* 0x00000080840c723c */ /* 0x081fe6000000180c */
[----:B------:R-:W0:Y:S05]  /*3a80*/  LDSM.16.MT88.4 R132, [R5+0x3800] ;  /* 0x003800000584783b */ /* 0x000e2a0000004200 */
[----:B--2---:R-:W-:Y:S01]  /*3a90*/  HMMA.16816.F32 R76, R84, R128, R76 ;  /* 0x00000080544c723c */ /* 0x004fe2000000184c */
[----:B------:R-:W2:Y:S01]  /*3aa0*/  LDSM.16.MT88.4 R84, [R75+0x3000] ;  /* 0x003000004b54783b */ /* 0x000ea20000004200 */
[----:B-1----:R-:W-:-:S06]  /*3ab0*/  SHF.L.U32 R162, R162, 0x6, RZ ;  /* 0x00000006a2a27819 */ /* 0x002fcc00000006ff */
[----:B0-----:R-:W-:Y:S01]  /*3ac0*/  HMMA.16816.F32 R80, R132, R130, R80 ;  /* 0x000000828450723c */ /* 0x001fe20000001850 */
[----:B------:R0:W-:Y:S04]  /*3ad0*/  LDSM.16.MT88.4 R132, [R148+0x3800] ;  /* 0x003800009484783b */ /* 0x0001e80000004200 */
[----:B0-----:R-:W0:Y:S02]  /*3ae0*/  S2R R148, SR_TID.X ;  /* 0x0000000000947919 */ /* 0x001e240000002100 */
[----:B0-----:R-:W-:-:S04]  /*3af0*/  LOP3.LUT R148, R148, 0x1c, RZ, 0xc0, !PT ;  /* 0x0000001c94947812 */ /* 0x001fc800078ec0ff */
[----:B------:R-:W-:Y:S02]  /*3b00*/  LEA.HI R162, R148, R162, RZ, 0x1e ;  /* 0x000000a294a27211 */ /* 0x000fe400078ff0ff */
[----:B------:R-:W0:Y:S01]  /*3b10*/  S2R R148, SR_TID.X ;  /* 0x0000000000947919 */ /* 0x000e220000002100 */
[----:B--2---:R-:W-:Y:S03]  /*3b20*/  HMMA.16816.F32 R8, R84, R128, R8 ;  /* 0x000000805408723c */ /* 0x004fe60000001808 */
[----:B------:R0:W1:Y:S01]  /*3b30*/  LDSM.16.MT88.4 R84, [R149+0x3800] ;  /* 0x003800009554783b */ /* 0x0000620000004200 */
[----:B---3--:R-:W-:Y:S01]  /*3b40*/  IMAD.SHL.U32 R140, R140, 0x40, RZ ;  /* 0x000000408c8c7824 */ /* 0x008fe200078e00ff */
[C---:B0-----:R-:W-:Y:S02]  /*3b50*/  LOP3.LUT R149, R148.reuse, 0x1c, RZ, 0xc0, !PT ;  /* 0x0000001c94957812 */ /* 0x041fe400078ec0ff */
[----:B------:R-:W-:-:S02]  /*3b60*/  LOP3.LUT R148, R148, 0x1c, RZ, 0xc0, !PT ;  /* 0x0000001c94947812 */ /* 0x000fc400078ec0ff */
[----:B------:R-:W-:-:S04]  /*3b70*/  LEA.HI R149, R149, 0x8, RZ, 0x1e ;  /* 0x0000000895957811 */ /* 0x000fc800078ff0ff */
[----:B------:R-:W-:Y:S02]  /*3b80*/  IADD3 R140, R140, R149, RZ ;  /* 0x000000958c8c7210 */ /* 0x000fe40007ffe0ff */
[----:B------:R-:W-:Y:S02]  /*3b90*/  LEA.HI R149, R148, 0x10, RZ, 0x1e ;  /* 0x0000001094957811 */ /* 0x000fe400078ff0ff */
[----:B------:R-:W0:Y:S01]  /*3ba0*/  S2R R148, SR_TID.X ;  /* 0x0000000000947919 */ /* 0x000e220000002100 */
[----:B----4-:R-:W-:-:S04]  /*3bb0*/  IMAD.SHL.U32 R141, R141, 0x40, RZ ;  /* 0x000000408d8d7824 */ /* 0x010fc800078e00ff */
[----:B------:R-:W-:Y:S01]  /*3bc0*/  IMAD.IADD R141, R141, 0x1, R149 ;  /* 0x000000018d8d7824 */ /* 0x000fe200078e0295 */
[----:B------:R-:W2:Y:S01]  /*3bd0*/  S2R R128, SR_CTAID.X ;  /* 0x0000000000807919 */ /* 0x000ea20000002500 */
[----:B0-----:R-:W-:-:S04]  /*3be0*/  LOP3.LUT R148, R148, 0x1c, RZ, 0xc0, !PT ;  /* 0x0000001c94947812 */ /* 0x001fc800078ec0ff */
[----:B------:R-:W-:Y:S02]  /*3bf0*/  LEA.HI R149, R148, 0x18, RZ, 0x1e ;  /* 0x0000001894957811 */ /* 0x000fe400078ff0ff */
[----:B------:R-:W0:Y:S01]  /*3c00*/  S2R R148, SR_TID.X ;  /* 0x0000000000947919 */ /* 0x000e220000002100 */
[----:B------:R-:W-:Y:S01]  /*3c10*/  IADD3 R75, P0, R252, UR4, RZ ;  /* 0x00000004fc4b7c10 */ /* 0x000fe2000ff1e0ff */
[----:B--2---:R-:W-:Y:S01]  /*3c20*/  IMAD.SHL.U32 R128, R128, 0x40, RZ ;  /* 0x0000004080807824 */ /* 0x004fe200078e00ff */
[----:B-1----:R-:W-:Y:S02]  /*3c30*/  HMMA.16816.F32 R76, R84, R130, R76 ;  /* 0x00000082544c723c */ /* 0x002fe4000000184c */
[CC--:B------:R-:W-:Y:S02]  /*3c40*/  ISETP.GT.U32.AND P2, PT, R75.reuse, R140.reuse, PT ;  /* 0x0000008c4b00720c */ /* 0x0c0fe40003f44070 */
[----:B------:R-:W-:Y:S02]  /*3c50*/  ISETP.GE.U32.AND P3, PT, R75, R140, PT ;  /* 0x0000008c4b00720c */ /* 0x000fe40003f66070 */
[----:B------:R-:W1:Y:S01]  /*3c60*/  S2R R140, SR_CTAID.X ;  /* 0x00000000008c7919 */ /* 0x000e620000002500 */
[----:B0-----:R-:W-:-:S04]  /*3c70*/  LOP3.LUT R148, R148, 0x1c, RZ, 0xc0, !PT ;  /* 0x0000001c94947812 */ /* 0x001fc800078ec0ff */
[----:B------:R-:W-:-:S04]  /*3c80*/  LEA.HI R148, R148, 0x20, RZ, 0x1e ;  /* 0x0000002094947811 */ /* 0x000fc800078ff0ff */
[----:B------:R-:W-:Y:S02]  /*3c90*/  IADD3 R128, R128, R148, RZ ;  /* 0x0000009480807210 */ /* 0x000fe40007ffe0ff */
[----:B------:R-:W0:Y:S07]  /*3ca0*/  S2R R148, SR_TID.X ;  /* 0x0000000000947919 */ /* 0x000e2e0000002100 */
[----:B------:R-:W-:Y:S01]  /*3cb0*/  FMUL R85, R76, c[0x0][0x188] ;  /* 0x000062004c557a20 */ /* 0x000fe20000400000 */
[----:B------:R-:W-:Y:S01]  /*3cc0*/  ISETP.GE.U32.AND P4, PT, R75, R162, PT ;  /* 0x000000a24b00720c */ /* 0x000fe20003f86070 */
[----:B------:R-:W-:Y:S01]  /*3cd0*/  IMAD.X R76, RZ, RZ, UR5, P0 ;  /* 0x00000005ff4c7e24 */ /* 0x000fe200080e06ff */
[----:B-1----:R-:W-:Y:S01]  /*3ce0*/  SHF.L.U32 R140, R140, 0x6, RZ ;  /* 0x000000068c8c7819 */ /* 0x002fe200000006ff */
[----:B------:R-:W-:-:S02]  /*3cf0*/  FMUL R81, R81, c[0x0][0x188] ;  /* 0x0000620051517a20 */ /* 0x000fc40000400000 */
[----:B------:R-:W-:Y:S01]  /*3d00*/  FMUL R74, R82, c[0x0][0x188] ;  /* 0x00006200524a7a20 */ /* 0x000fe20000400000 */
[C---:B------:R-:W-:Y:S01]  /*3d10*/  ISETP.GE.U32.AND.EX P4, PT, R76.reuse, RZ, PT, P4 ;  /* 0x000000ff4c00720c */ /* 0x040fe20003f86140 */
[----:B------:R-:W-:Y:S01]  /*3d20*/  FMUL R83, R83, c[0x0][0x188] ;  /* 0x0000620053537a20 */ /* 0x000fe20000400000 */
[----:B------:R-:W-:Y:S01]  /*3d30*/  ISETP.GT.U32.AND.EX P2, PT, R76, RZ, PT, P2 ;  /* 0x000000ff4c00720c */ /* 0x000fe20003f44120 */
[----:B------:R-:W-:Y:S01]  /*3d40*/  IMAD.IADD R140, R140, 0x1, R149 ;  /* 0x000000018c8c7824 */ /* 0x000fe200078e0295 */
[----:B------:R-:W-:Y:S02]  /*3d50*/  ISETP.GE.U32.AND.EX P3, PT, R76, RZ, PT, P3 ;  /* 0x000000ff4c00720c */ /* 0x000fe40003f66130 */
[----:B------:R-:W-:Y:S02]  /*3d60*/  FSEL R86, R81, -INF , !P4 ;  /* 0xff80000051567808 */ /* 0x000fe40006000000 */
[----:B------:R-:W-:Y:S02]  /*3d70*/  FSEL R74, R74, -INF , !P2 ;  /* 0xff8000004a4a7808 */ /* 0x000fe40005000000 */
[----:B0-----:R-:W-:-:S04]  /*3d80*/  LOP3.LUT R148, R148, 0x1c, RZ, 0xc0, !PT ;  /* 0x0000001c94947812 */ /* 0x001fc800078ec0ff */
[----:B------:R-:W-:Y:S02]  /*3d90*/  LEA.HI R149, R148, 0x28, RZ, 0x1e ;  /* 0x0000002894957811 */ /* 0x000fe400078ff0ff */
[----:B------:R-:W0:Y:S01]  /*3da0*/  S2R R148, SR_TID.X ;  /* 0x0000000000947919 */ /* 0x000e220000002100 */
[----:B------:R-:W-:Y:S02]  /*3db0*/  FSEL R81, R83, -INF , !P3 ;  /* 0xff80000053517808 */ /* 0x000fe40005800000 */
[CC--:B------:R-:W-:Y:S02]  /*3dc0*/  ISETP.GT.U32.AND P2, PT, R75.reuse, R128.reuse, PT ;  /* 0x000000804b00720c */ /* 0x0c0fe40003f44070 */
[----:B------:R-:W-:Y:S02]  /*3dd0*/  ISETP.GE.U32.AND P3, PT, R75, R128, PT ;  /* 0x000000804b00720c */ /* 0x000fe40003f66070 */
[----:B------:R-:W1:Y:S04]  /*3de0*/  S2R R128, SR_CTAID.X ;  /* 0x0000000000807919 */ /* 0x000e680000002500 */
[----:B------:R-:W2:Y:S01]  /*3df0*/  S2R R129, SR_CTAID.X ;  /* 0x0000000000817919 */ /* 0x000ea20000002500 */
[----:B0-----:R-:W-:-:S04]  /*3e00*/  LOP3.LUT R148, R148, 0x1c, RZ, 0xc0, !PT ;  /* 0x0000001c94947812 */ /* 0x001fc800078ec0ff */
[----:B------:R-:W-:Y:S02]  /*3e10*/  LEA.HI R148, R148, 0x30, RZ, 0x1e ;  /* 0x0000003094947811 */ /* 0x000fe400078ff0ff */
[----:B-1----:R-:W-:Y:S01]  /*3e20*/  SHF.L.U32 R128, R128, 0x6, RZ ;  /* 0x0000000680807819 */ /* 0x002fe200000006ff */
[----:B------:R-:W0:Y:S04]  /*3e30*/  S2R R82, SR_CTAID.X ;  /* 0x0000000000527919 */ /* 0x000e280000002500 */
[----:B------:R-:W-:Y:S02]  /*3e40*/  IMAD.IADD R128, R128, 0x1, R148 ;  /* 0x0000000180807824 */ /* 0x000fe400078e0294 */
[----:B------:R-:W1:Y:S01]  /*3e50*/  S2R R148, SR_TID.X ;  /* 0x0000000000947919 */ /* 0x000e620000002100 */
[----:B------:R-:W-:Y:S01]  /*3e60*/  HMMA.16816.F32 R12, R132, R130, R12 ;  /* 0x00000082840c723c */ /* 0x000fe2000000180c */
[----:B------:R-:W-:Y:S01]  /*3e70*/  ISETP.GT.U32.AND P5, PT, R75, R162, PT ;  /* 0x000000a24b00720c */ /* 0x000fe20003fa4070 */
[----:B------:R-:W-:-:S06]  /*3e80*/  FMUL R80, R80, c[0x0][0x188] ;  /* 0x0000620050507a20 */ /* 0x000fcc0000400000 */
[----:B------:R-:W-:Y:S01]  /*3e90*/  HMMA.16816.F32 R8, R136, R130, R8 ;  /* 0x000000828808723c */ /* 0x000fe20000001808 */
[----:B------:R-:W-:Y:S01]  /*3ea0*/  ISETP.GT.U32.AND.EX P5, PT, R76, RZ, PT, P5 ;  /* 0x000000ff4c00720c */ /* 0x000fe20003fa4150 */
[----:B--2---:R-:W-:Y:S01]  /*3eb0*/  IMAD.SHL.U32 R129, R129, 0x40, RZ ;  /* 0x0000004081817824 */ /* 0x004fe200078e00ff */
[-C--:B------:R-:W-:Y:S01]  /*3ec0*/  ISETP.GE.U32.AND P0, PT, R75, R141.reuse, PT ;  /* 0x0000008d4b00720c */ /* 0x080fe20003f06070 */
[----:B------:R-:W-:Y:S01]  /*3ed0*/  FMUL R77, R77, c[0x0][0x188] ;  /* 0x000062004d4d7a20 */ /* 0x000fe20000400000 */
[----:B------:R-:W-:Y:S01]  /*3ee0*/  FSEL R87, R80, -INF , !P5 ;  /* 0xff80000050577808 */ /* 0x000fe20006800000 */
[----:B------:R-:W-:Y:S01]  /*3ef0*/  IMAD.IADD R129, R129, 0x1, R149 ;  /* 0x0000000181817824 */ /* 0x000fe200078e0295 */
[CC--:B------:R-:W-:Y:S02]  /*3f00*/  ISETP.GT.U32.AND P5, PT, R75.reuse, R140.reuse, PT ;  /* 0x0000008c4b00720c */ /* 0x0c0fe40003fa4070 */
[C---:B------:R-:W-:Y:S02]  /*3f10*/  ISETP.GE.U32.AND P4, PT, R75.reuse, R140, PT ;  /* 0x0000008c4b00720c */ /* 0x040fe40003f86070 */
[----:B------:R-:W-:Y:S01]  /*3f20*/  ISETP.GE.U32.AND.EX P0, PT, R76, RZ, PT, P0 ;  /* 0x000000ff4c00720c */ /* 0x000fe20003f06100 */
[----:B------:R-:W-:Y:S01]  /*3f30*/  FMUL R78, R78, c[0x0][0x188] ;  /* 0x000062004e4e7a20 */ /* 0x000fe20000400000 */
[----:B-1----:R-:W-:Y:S01]  /*3f40*/  LOP3.LUT R148, R148, 0x1c, RZ, 0xc0, !PT ;  /* 0x0000001c94947812 */ /* 0x002fe200078ec0ff */
[----:B0-----:R-:W-:Y:S01]  /*3f50*/  IMAD.SHL.U32 R82, R82, 0x40, RZ ;  /* 0x0000004052527824 */ /* 0x001fe200078e00ff */
[----:B------:R-:W-:Y:S01]  /*3f60*/  ISETP.GT.U32.AND P1, PT, R75, R141, PT ;  /* 0x0000008d4b00720c */ /* 0x000fe20003f24070 */
[----:B------:R-:W-:Y:S01]  /*3f70*/  FMUL R84, R79, c[0x0][0x188] ;  /* 0x000062004f547a20 */ /* 0x000fe20000400000 */
[----:B------:R-:W-:-:S02]  /*3f80*/  ISETP.GT.U32.AND.EX P5, PT, R76, RZ, PT, P5 ;  /* 0x000000ff4c00720c */ /* 0x000fc40003fa4150 */
[----:B------:R-:W-:Y:S01]  /*3f90*/  LEA.HI R148, R148, 0x38, RZ, 0x1e ;  /* 0x0000003894947811 */ /* 0x000fe200078ff0ff */
[----:B------:R-:W-:Y:S01]  /*3fa0*/  FMUL R12, R12, c[0x0][0x188] ;  /* 0x000062000c0c7a20 */ /* 0x000fe20000400000 */
[----:B------:R-:W-:Y:S01]  /*3fb0*/  FSEL R80, R77, -INF , !P0 ;  /* 0xff8000004d507808 */ /* 0x000fe20004000000 */
[----:B------:R-:W-:Y:S01]  /*3fc0*/  FMUL R13, R13, c[0x0][0x188] ;  /* 0x000062000d0d7a20 */ /* 0x000fe20000400000 */
[C---:B------:R-:W-:Y:S02]  /*3fd0*/  ISETP.GE.U32.AND.EX P4, PT, R76.reuse, RZ, PT, P4 ;  /* 0x000000ff4c00720c */ /* 0x040fe40003f86140 */
[----:B------:R-:W-:Y:S02]  /*3fe0*/  ISETP.GE.U32.AND P0, PT, R75, R129, PT ;  /* 0x000000814b00720c */ /* 0x000fe40003f06070 */
[C---:B------:R-:W-:Y:S02]  /*3ff0*/  ISETP.GT.U32.AND.EX P1, PT, R76.reuse, RZ, PT, P1 ;  /* 0x000000ff4c00720c */ /* 0x040fe40003f24110 */
[----:B------:R-:W-:-:S02]  /*4000*/  ISETP.GT.U32.AND.EX P2, PT, R76, RZ, PT, P2 ;  /* 0x000000ff4c00720c */ /* 0x000fc40003f44120 */
[----:B------:R-:W-:Y:S01]  /*4010*/  ISETP.GE.U32.AND.EX P3, PT, R76, RZ, PT, P3 ;  /* 0x000000ff4c00720c */ /* 0x000fe20003f66130 */
[----:B------:R-:W-:Y:S01]  /*4020*/  FMUL R15, R15, c[0x0][0x188] ;  /* 0x000062000f0f7a20 */ /* 0x000fe20000400000 */
[----:B------:R-:W-:Y:S02]  /*4030*/  FSEL R79, R78, -INF , !P5 ;  /* 0xff8000004e4f7808 */ /* 0x000fe40006800000 */
[----:B------:R-:W-:Y:S02]  /*4040*/  IADD3 R82, R82, R148, RZ ;  /* 0x0000009452527210 */ /* 0x000fe40007ffe0ff */
[CC--:B------:R-:W-:Y:S02]  /*4050*/  ISETP.GT.U32.AND P5, PT, R75.reuse, R128.reuse, PT ;  /* 0x000000804b00720c */ /* 0x0c0fe40003fa4070 */
[----:B------:R-:W-:Y:S02]  /*4060*/  FSEL R84, R84, -INF , !P4 ;  /* 0xff80000054547808 */ /* 0x000fe40006000000 */
[----:B------:R-:W-:-:S02]  /*4070*/  ISETP.GE.U32.AND P4, PT, R75, R128, PT ;  /* 0x000000804b00720c */ /* 0x000fc40003f86070 */
[----:B------:R-:W-:Y:S01]  /*4080*/  ISETP.GE.U32.AND.EX P0, PT, R76, RZ, PT, P0 ;  /* 0x000000ff4c00720c */ /* 0x000fe20003f06100 */
[----:B------:R-:W-:Y:S01]  /*4090*/  FMUL R8, R8, c[0x0][0x188] ;  /* 0x0000620008087a20 */ /* 0x000fe20000400000 */
[----:B------:R-:W-:Y:S02]  /*40a0*/  FSEL R85, R85, -INF , !P1 ;  /* 0xff80000055557808 */ /* 0x000fe40004800000 */
[----:B------:R-:W-:Y:S02]  /*40b0*/  FSEL R77, R12, -INF , !P2 ;  /* 0xff8000000c4d7808 */ /* 0x000fe40005000000 */
[----:B------:R-:W-:Y:S01]  /*40c0*/  FSEL R78, R13, -INF , !P3 ;  /* 0xff8000000d4e7808 */ /* 0x000fe20005800000 */
[----:B------:R-:W-:Y:S01]  /*40d0*/  FMUL R12, R9, c[0x0][0x188] ;  /* 0x00006200090c7a20 */ /* 0x000fe20000400000 */
[C---:B------:R-:W-:Y:S02]  /*40e0*/  ISETP.GT.U32.AND P1, PT, R75.reuse, R129, PT ;  /* 0x000000814b00720c */ /* 0x040fe40003f24070 */
[----:B------:R-:W-:-:S02]  /*40f0*/  ISETP.GT.U32.AND P2, PT, R75, R82, PT ;  /* 0x000000524b00720c */ /* 0x000fc40003f44070 */
[----:B------:R-:W-:Y:S02]  /*4100*/  ISETP.GE.U32.AND P3, PT, R75, R82, PT ;  /* 0x000000524b00720c */ /* 0x000fe40003f66070 */
[C---:B------:R-:W-:Y:S02]  /*4110*/  ISETP.GT.U32.AND.EX P5, PT, R76.reuse, RZ, PT, P5 ;  /* 0x000000ff4c00720c */ /* 0x040fe40003fa4150 */
[----:B------:R-:W-:Y:S02]  /*4120*/  ISETP.GE.U32.AND.EX P4, PT, R76, RZ, PT, P4 ;  /* 0x000000ff4c00720c */ /* 0x000fe40003f86140 */
[----:B------:R-:W-:Y:S02]  /*4130*/  FSEL R83, R15, -INF , !P0 ;  /* 0xff8000000f537808 */ /* 0x000fe40004000000 */
[----:B------:R-:W-:Y:S02]  /*4140*/  FMNMX R15, R87, R86, !PT ;  /* 0x00000056570f7209 */ /* 0x000fe40007800000 */
[----:B------:R-:W-:-:S02]  /*4150*/  FMNMX R128, R74, R81, !PT ;  /* 0x000000514a807209 */ /* 0x000fc40007800000 */
[C---:B------:R-:W-:Y:S02]  /*4160*/  ISETP.GT.U32.AND.EX P1, PT, R76.reuse, RZ, PT, P1 ;  /* 0x000000ff4c00720c */ /* 0x040fe40003f24110 */
[C---:B------:R-:W-:Y:S02]  /*4170*/  ISETP.GT.U32.AND.EX P2, PT, R76.reuse, RZ, PT, P2 ;  /* 0x000000ff4c00720c */ /* 0x040fe40003f44120 */
[----:B------:R-:W-:Y:S02]  /*4180*/  ISETP.GE.U32.AND.EX P3, PT, R76, RZ, PT, P3 ;  /* 0x000000ff4c00720c */ /* 0x000fe40003f66130 */
[----:B------:R-:W-:Y:S02]  /*4190*/  FSEL R76, R8, -INF , !P5 ;  /* 0xff800000084c7808 */ /* 0x000fe40006800000 */
[----:B------:R-:W-:Y:S01]  /*41a0*/  FSEL R8, R12, -INF , !P4 ;  /* 0xff8000000c087808 */ /* 0x000fe20006000000 */
[----:B------:R-:W0:Y:S01]  /*41b0*/  SHFL.BFLY PT, R137, R15, 0x2, 0x1f ;  /* 0x0c401f000f897f89 */ /* 0x000e2200000e0000 */
[----:B------:R-:W-:-:S02]  /*41c0*/  FMNMX R13, R79, R84, !PT ;  /* 0x000000544f0d7209 */ /* 0x000fc40007800000 */
[----:B------:R-:W-:Y:S01]  /*41d0*/  FMNMX R12, R77, R78, !PT ;  /* 0x0000004e4d0c7209 */ /* 0x000fe20007800000 */
[----:B------:R-:W1:Y:S01]  /*41e0*/  SHFL.BFLY PT, R136, R128, 0x2, 0x1f ;  /* 0x0c401f0080887f89 */ /* 0x000e6200000e0000 */
[----:B------:R-:W-:-:S03]  /*41f0*/  FMUL R14, R14, c[0x0][0x188] ;  /* 0x000062000e0e7a20 */ /* 0x000fc60000400000 */
[----:B------:R-:W2:Y:S01]  /*4200*/  SHFL.BFLY PT, R130, R13, 0x2, 0x1f ;  /* 0x0c401f000d827f89 */ /* 0x000ea200000e0000 */
[----:B------:R-:W-:-:S03]  /*4210*/  FMUL R10, R10, c[0x0][0x188] ;  /* 0x000062000a0a7a20 */ /* 0x000fc60000400000 */
[----:B------:R-:W3:Y:S01]  /*4220*/  SHFL.BFLY PT, R129, R12, 0x2, 0x1f ;  /* 0x0c401f000c817f89 */ /* 0x000ee200000e0000 */
[----:B------:R-:W-:Y:S01]  /*4230*/  FMUL R11, R11, c[0x0][0x188] ;  /* 0x000062000b0b7a20 */ /* 0x000fe20000400000 */
[----:B------:R-:W-:Y:S02]  /*4240*/  FSEL R9, R14, -INF , !P1 ;  /* 0xff8000000e097808 */ /* 0x000fe40004800000 */
[----:B------:R-:W-:Y:S02]  /*4250*/  FSEL R75, R10, -INF , !P2 ;  /* 0xff8000000a4b7808 */ /* 0x000fe40005000000 */
[----:B------:R-:W-:Y:S02]  /*4260*/  FSEL R82, R11, -INF , !P3 ;  /* 0xff8000000b527808 */ /* 0x000fe40005800000 */
[----:B------:R-:W-:Y:S02]  /*4270*/  FMNMX R14, R85, R80, !PT ;  /* 0x00000050550e7209 */ /* 0x000fe40007800000 */
[----:B------:R-:W-:-:S02]  /*4280*/  FMNMX R11, R9, R83, !PT ;  /* 0x00000053090b7209 */ /* 0x000fc40007800000 */
[----:B------:R-:W-:Y:S02]  /*4290*/  FMNMX R10, R76, R8, !PT ;  /* 0x000000084c0a7209 */ /* 0x000fe40007800000 */
[----:B------:R-:W-:Y:S01]  /*42a0*/  FMNMX R131, R75, R82, !PT ;  /* 0x000000524b837209 */ /* 0x000fe20007800000 */
[----:B------:R-:W4:Y:S01]  /*42b0*/  SHFL.BFLY PT, R135, R14, 0x2, 0x1f ;  /* 0x0c401f000e877f89 */ /* 0x000f2200000e0000 */
[----:B0-----:R-:W-:-:S03]  /*42c0*/  FMNMX R15, R15, R137, !PT ;  /* 0x000000890f0f7209 */ /* 0x001fc60007800000 */
[----:B------:R-:W0:Y:S01]  /*42d0*/  SHFL.BFLY PT, R134, R11, 0x2, 0x1f ;  /* 0x0c401f000b867f89 */ /* 0x000e2200000e0000 */
[----:B-1----:R-:W-:-:S03]  /*42e0*/  FMNMX R128, R128, R136, !PT ;  /* 0x0000008880807209 */ /* 0x002fc60007800000 */
[----:B------:R-:W1:Y:S04]  /*42f0*/  SHFL.BFLY PT, R133, R10, 0x2, 0x1f ;  /* 0x0c401f000a857f89 */ /* 0x000e6800000e0000 */
[----:B------:R-:W5:Y:S01]  /*4300*/  SHFL.BFLY PT, R132, R131, 0x2, 0x1f ;  /* 0x0c401f0083847f89 */ /* 0x000f6200000e0000 */
[----:B--2---:R-:W-:Y:S02]  /*4310*/  FMNMX R13, R13, R130, !PT ;  /* 0x000000820d0d7209 */ /* 0x004fe40007800000 */
[----:B---3--:R-:W-:Y:S01]  /*4320*/  FMNMX R12, R12, R129, !PT ;  /* 0x000000810c0c7209 */ /* 0x008fe20007800000 */
[----:B------:R-:W2:Y:S04]  /*4330*/  SHFL.BFLY PT, R130, R128, 0x1, 0x1f ;  /* 0x0c201f0080827f89 */ /* 0x000ea800000e0000 */
[----:B------:R-:W3:Y:S01]  /*4340*/  SHFL.BFLY PT, R129, R15, 0x1, 0x1f ;  /* 0x0c201f000f817f89 */ /* 0x000ee200000e0000 */
[----:B----4-:R-:W-:-:S02]  /*4350*/  FMNMX R14, R14, R135, !PT ;  /* 0x000000870e0e7209 */ /* 0x010fc40007800000 */
[----:B0-----:R-:W-:Y:S02]  /*4360*/  FMNMX R11, R11, R134, !PT ;  /* 0x000000860b0b7209 */ /* 0x001fe40007800000 */
[----:B-1----:R-:W-:Y:S02]  /*4370*/  FMNMX R10, R10, R133, !PT ;  /* 0x000000850a0a7209 */ /* 0x002fe40007800000 */
[----:B-----5:R-:W-:Y:S01]  /*4380*/  FMNMX R131, R131, R132, !PT ;  /* 0x0000008483837209 */ /* 0x020fe20007800000 */
[----:B------:R0:W1:Y:S01]  /*4390*/  SHFL.BFLY PT, R133, R13, 0x1, 0x1f ;  /* 0x0c201f000d857f89 */ /* 0x00006200000e0000 */
[----:B------:R-:W-:Y:S03]  /*43a0*/  BSSY B0, `(.L_x_1) ;  /* 0x000000c000007945 */ /* 0x000fe60003800000 */
[----:B------:R0:W4:Y:S01]  /*43b0*/  SHFL.BFLY PT, R132, R14, 0x1, 0x1f ;  /* 0x0c201f000e847f89 */ /* 0x00012200000e0000 */
[----:B--2---:R-:W-:-:S03]  /*43c0*/  FMNMX R130, R128, R130, !PT ;  /* 0x0000008280827209 */ /* 0x004fc60007800000 */
[----:B------:R0:W2:Y:S01]  /*43d0*/  SHFL.BFLY PT, R134, R12, 0x1, 0x1f ;  /* 0x0c201f000c867f89 */ /* 0x0000a200000e0000 */
[----:B---3--:R-:W-:-:S03]  /*43e0*/  FMNMX R129, R15, R129, !PT ;  /* 0x000000810f817209 */ /* 0x008fc60007800000 */
[----:B------:R0:W3:Y:S04]  /*43f0*/  SHFL.BFLY PT, R135, R11, 0x1, 0x1f ;  /* 0x0c201f000b877f89 */ /* 0x0000e800000e0000 */
[----:B------:R0:W0:Y:S04]  /*4400*/  SHFL.BFLY PT, R136, R10, 0x1, 0x1f ;  /* 0x0c201f000a887f89 */ /* 0x00002800000e0000 */
[----:B------:R0:W0:Y:S04]  /*4410*/  SHFL.BFLY PT, R137, R131, 0x1, 0x1f ;  /* 0x0c201f0083897f89 */ /* 0x00002800000e0000 */
[----:B------:R-:W-:Y:S06]  /*4420*/  BAR.SYNC.DEFER_BLOCKING 0x0 ;  /* 0x0000000000007b1d */ /* 0x000fec0000010000 */
[----:B------:R-:W-:Y:S05]  /*4430*/  @P6 BRA `(.L_x_2) ;  /* 0x0000002000006947 */ /* 0x000fea0003800000 */
[----:B-1--4-:R1:W-:Y:S04]  /*4440*/  STS [R219+0x4000], R129 ;  /* 0x00400081db007388 */ /* 0x0123e80000000800 */
[----:B------:R1:W-:Y:S02]  /*4450*/  STS [R218+0x4000], R130 ;  /* 0x00400082da007388 */ /* 0x0003e40000000800 */
.L_x_2:
[----:B-1--4-:R-:W-:Y:S05]  /*4460*/  BSYNC B0 ;  /* 0x0000000000007941 */ /* 0x012fea0003800000 */
.L_x_1:
[----:B------:R-:W-:Y:S01]  /*4470*/  BSSY B0, `(.L_x_3) ;  /* 0x0000015000007945 */ /* 0x000fe20003800000 */
[----:B------:R-:W-:Y:S01]  /*4480*/  BSSY B1, `(.L_x_4) ;  /* 0x0000012000017945 */ /* 0x000fe20003800000 */
[----:B------:R-:W-:-:S02]  /*4490*/  FMNMX R132, R14, R132, !PT ;  /* 0x000000840e847209 */ /* 0x000fc40007800000 */
[----:B------:R-:W-:Y:S02]  /*44a0*/  FMNMX R133, R13, R133, !PT ;  /* 0x000000850d857209 */ /* 0x000fe40007800000 */
[----:B--2---:R-:W-:Y:S02]  /*44b0*/  FMNMX R134, R12, R134, !PT ;  /* 0x000000860c867209 */ /* 0x004fe40007800000 */
[----:B---3--:R-:W-:Y:S02]  /*44c0*/  FMNMX R135, R11, R135, !PT ;  /* 0x000000870b877209 */ /* 0x008fe40007800000 */
[----:B0-----:R-:W-:Y:S02]  /*44d0*/  FMNMX R136, R10, R136, !PT ;  /* 0x000000880a887209 */ /* 0x001fe40007800000 */
[----:B------:R-:W-:Y:S01]  /*44e0*/  FMNMX R137, R131, R137, !PT ;  /* 0x0000008983897209 */ /* 0x000fe20007800000 */
[----:B------:R-:W-:Y:S05]  /*44f0*/  @P6 BRA `(.L_x_5) ;  /* 0x0000003000006947 */ /* 0x000fea0003800000 */
[----:B------:R0:W-:Y:S01]  /*4500*/  STS [R216+0x4000], R132 ;  /* 0x00400084d8007388 */ /* 0x0001e20000000800 */
[----:B------:R-:W-:Y:S05]  /*4510*/  @P6 BRA `(.L_x_6) ;  /* 0x0000003000006947 */ /* 0x000fea0003800000 */
[----:B------:R1:W-:Y:S02]  /*4520*/  STS [R215+0x4000], R133 ;  /* 0x00400085d7007388 */ /* 0x0003e40000000800 */
.L_x_5:
[----:B------:R-:W-:Y:S05]  /*4530*/  @P6 BRA `(.L_x_7) ;  /* 0x0000003000006947 */ /* 0x000fea0003800000 */
[----:B------:R2:W-:Y:S02]  /*4540*/  STS [R214+0x4000], R134 ;  /* 0x00400086d6007388 */ /* 0x0005e40000000800 */
.L_x_6:
[----:B------:R-:W-:Y:S05]  /*4550*/  @P6 BRA `(.L_x_8) ;  /* 0x0000004000006947 */ /* 0x000fea0003800000 */
[----:B------:R3:W-:Y:S02]  /*4560*/  STS [R212+0x4000], R135 ;  /* 0x00400087d4007388 */ /* 0x0007e40000000800 */
.L_x_7:
[----:B------:R-:W-:Y:S01]  /*4570*/  @P6 BREAK B1 ;  /* 0x0000000000016942 */ /* 0x000fe20003800000 */
[----:B------:R-:W-:Y:S05]  /*4580*/  @P6 BRA `(.L_x_9) ;  /* 0x0000003000006947 */ /* 0x000fea0003800000 */
[----:B------:R4:W-:Y:S02]  /*4590*/  STS [R210+0x4000], R136 ;  /* 0x00400088d2007388 */ /* 0x0009e40000000800 */
.L_x_8:
[----:B------:R-:W-:Y:S05]  /*45a0*/  BSYNC B1 ;  /* 0x0000000000017941 */ /* 0x000fea0003800000 */
.L_x_4:
[----:B------:R0:W-:Y:S02]  /*45b0*/  @!P6 STS [R208+0x4000], R137 ;  /* 0x00400089d000e388 */ /* 0x0001e40000000800 */
.L_x_9:
[----:B------:R-:W-:Y:S05]  /*45c0*/  BSYNC B0 ;  /* 0x0000000000007941 */ /* 0x000fea0003800000 */
.L_x_3:
[----:B------:R-:W-:Y:S01]  /*45d0*/  WARPSYNC 0xffffffff ;  /* 0xffffffff00007948 */ /* 0x000fe20003800000 */
[----:B0-----:R-:W0:Y:S01]  /*45e0*/  S2R R137, SR_TID.X ;  /* 0x0000000000897919 */ /* 0x001e220000002100 */
[----:B------:R-:W-:Y:S03]  /*45f0*/  BSSY B0, `(.L_x_10) ;  /* 0x00000a5000007945 */ /* 0x000fe60003800000 */
[----:B------:R-:W-:Y:S06]  /*4600*/  BAR.SYNC.DEFER_BLOCKING 0x0 ;  /* 0x0000000000007b1d */ /* 0x000fec0000010000 */
[----:B------:R-:W5:Y:S04]  /*4610*/  S2R R14, SR_TID.X ;  /* 0x00000000000e7919 */ /* 0x000f680000002100 */
[----:B------:R-:W1:Y:S04]  /*4620*/  S2R R132, SR_TID.X ;  /* 0x0000000000847919 */ /* 0x000e680000002100 */
[----:B----4-:R-:W4:Y:S01]  /*4630*/  S2R R136, SR_TID.X ;  /* 0x0000000000887919 */ /* 0x010f220000002100 */
[----:B0-----:R-:W-:-:S02]  /*4640*/  LOP3.LUT R138, R137, 0x7f, RZ, 0xc0, !PT ;  /* 0x0000007f898a7812 */ /* 0x001fc400078ec0ff */
[C---:B------:R-:W-:Y:S02]  /*4650*/  LOP3.LUT R213, R137.reuse, 0x1c, RZ, 0xc0, !PT ;  /* 0x0000001c89d57812 */ /* 0x040fe400078ec0ff */
[----:B------:R-:W-:Y:S01]  /*4660*/  LOP3.LUT R137, R137, 0x1c, RZ, 0xc0, !PT ;  /* 0x0000001c89897812 */ /* 0x000fe200078ec0ff */
[----:B------:R-:W0:Y:S03]  /*4670*/  LDS R12, [R138.X4+0x4000] ;  /* 0x004000008a0c7984 */ /* 0x000e260000004800 */
[----:B------:R-:W-:Y:S01]  /*4680*/  LEA.HI R137, R137, 0x38, RZ, 0x1e ;  /* 0x0000003889897811 */ /* 0x000fe200078ff0ff */
[----:B------:R-:W2:Y:S01]  /*4690*/  LDS R10, [R138.X4+0x4200] ;  /* 0x004200008a0a7984 */ /* 0x000ea20000004800 */
[----:B-----5:R-:W-:-:S04]  /*46a0*/  LOP3.LUT R128, R14, 0x1c, RZ, 0xc0, !PT ;  /* 0x0000001c0e807812 */ /* 0x020fc800078ec0ff */
[C---:B------:R-:W-:Y:S02]  /*46b0*/  LEA.HI R14, R128.reuse, 0x8, RZ, 0x1e ;  /* 0x00000008800e7811 */ /* 0x040fe400078ff0ff */
[C---:B------:R-:W-:Y:S02]  /*46c0*/  LEA.HI R129, R128.reuse, 0x10, RZ, 0x1e ;  /* 0x0000001080817811 */ /* 0x040fe400078ff0ff */
[----:B------:R-:W-:Y:S02]  /*46d0*/  LEA.HI R128, R128, 0x18, RZ, 0x1e ;  /* 0x0000001880807811 */ /* 0x000fe400078ff0ff */
[----:B-1----:R-:W-:Y:S02]  /*46e0*/  LOP3.LUT R133, R132, 0x1c, RZ, 0xc0, !PT ;  /* 0x0000001c84857812 */ /* 0x002fe400078ec0ff */
[----:B----4-:R-:W-:Y:S02]  /*46f0*/  LOP3.LUT R136, R136, 0x1c, RZ, 0xc0, !PT ;  /* 0x0000001c88887812 */ /* 0x010fe400078ec0ff */
[----:B------:R-:W-:-:S02]  /*4700*/  LEA.HI R133, R133, 0x28, RZ, 0x1e ;  /* 0x0000002885857811 */ /* 0x000fc400078ff0ff */
[----:B------:R-:W-:Y:S01]  /*4710*/  LEA.HI R136, R136, 0x30, RZ, 0x1e ;  /* 0x0000003088887811 */ /* 0x000fe200078ff0ff */
[----:B0-----:R-:W0:Y:S04]  /*4720*/  SHFL.BFLY PT, R13, R12, 0x2, 0x1f ;  /* 0x0c401f000c0d7f89 */ /* 0x001e2800000e0000 */
[----:B--2---:R-:W1:Y:S01]  /*4730*/  SHFL.BFLY PT, R11, R10, 0x2, 0x1f ;  /* 0x0c401f000a0b7f89 */ /* 0x004e6200000e0000 */
[----:B0-----:R-:W-:Y:S02]  /*4740*/  FMNMX R13, R12, R13, !PT ;  /* 0x0000000d0c0d7209 */ /* 0x001fe40007800000 */
[----:B-1----:R-:W-:-:S03]  /*4750*/  FMNMX R11, R10, R11, !PT ;  /* 0x0000000b0a0b7209 */ /* 0x002fc60007800000 */
[----:B------:R-:W0:Y:S04]  /*4760*/  SHFL.BFLY PT, R10, R13, 0x1, 0x1f ;  /* 0x0c201f000d0a7f89 */ /* 0x000e2800000e0000 */
[----:B------:R-:W1:Y:S01]  /*4770*/  SHFL.BFLY PT, R12, R11, 0x1, 0x1f ;  /* 0x0c201f000b0c7f89 */ /* 0x000e6200000e0000 */
[----:B0-----:R-:W-:Y:S02]  /*4780*/  FMNMX R10, R13, R10, !PT ;  /* 0x0000000a0d0a7209 */ /* 0x001fe40007800000 */
[----:B-1----:R-:W-:-:S03]  /*4790*/  FMNMX R12, R11, R12, !PT ;  /* 0x0000000c0b0c7209 */ /* 0x002fc60007800000 */
[----:B------:R-:W-:Y:S04]  /*47a0*/  @!P6 STS [R138.X4+0x4000], R10 ;  /* 0x0040000a8a00e388 */ /* 0x000fe80000004800 */
[----:B------:R-:W-:Y:S04]  /*47b0*/  @!P6 STS [R138.X4+0x4200], R12 ;  /* 0x0042000c8a00e388 */ /* 0x000fe80000004800 */
[----:B------:R-:W-:Y:S06]  /*47c0*/  BAR.SYNC.DEFER_BLOCKING 0x0 ;  /* 0x0000000000007b1d */ /* 0x000fec0000010000 */
[----:B------:R-:W0:Y:S04]  /*47d0*/  LDS R14, [R14.X16+0x4000] ;  /* 0x004000000e0e7984 */ /* 0x000e28000000c800 */
[----:B------:R-:W1:Y:S04]  /*47e0*/  LDS R15, [R213.X4+0x4000] ;  /* 0x00400000d50f7984 */ /* 0x000e680000004800 */
[----:B------:R2:W4:Y:S04]  /*47f0*/  LDS R12, [R128.X16+0x4000] ;  /* 0x00400000800c7984 */ /* 0x000528000000c800 */
[----:B------:R-:W5:Y:S04]  /*4800*/  LDS R13, [R129.X16+0x4000] ;  /* 0x00400000810d7984 */ /* 0x000f68000000c800 */
[----:B--2---:R-:W2:Y:S01]  /*4810*/  S2R R128, SR_TID.X ;  /* 0x0000000000807919 */ /* 0x004ea20000002100 */
[----:B0-----:R-:W-:-:S02]  /*4820*/  FMNMX R14, R14, R44, !PT ;  /* 0x0000002c0e0e7209 */ /* 0x001fc40007800000 */
[----:B--2---:R-:W-:Y:S02]  /*4830*/  LOP3.LUT R130, R128, 0x1c, RZ, 0xc0, !PT ;  /* 0x0000001c80827812 */ /* 0x004fe400078ec0ff */
[----:B-1----:R-:W-:Y:S01]  /*4840*/  FMNMX R15, R15, R18, !PT ;  /* 0x000000120f0f7209 */ /* 0x002fe20007800000 */
[--C-:B------:R-:W-:Y:S01]  /*4850*/  FADD R81, R81, -R14.reuse ;  /* 0x8000000e51517221 */ /* 0x100fe20000000000 */
[----:B------:R-:W-:Y:S01]  /*4860*/  LEA.HI R130, R130, 0x20, RZ, 0x1e ;  /* 0x0000002082827811 */ /* 0x000fe200078ff0ff */
[----:B------:R-:W-:Y:S01]  /*4870*/  FADD R10, R74, -R14 ;  /* 0x8000000e4a0a7221 */ /* 0x000fe20000000000 */
[----:B----4-:R-:W-:Y:S01]  /*4880*/  FMNMX R12, R12, R46, !PT ;  /* 0x0000002e0c0c7209 */ /* 0x010fe20007800000 */
[----:B------:R-:W-:Y:S02]  /*4890*/  FMUL R81, R81, 1.4426950216293334961 ;  /* 0x3fb8aa3b51517820 */ /* 0x000fe40000400000 */
[----:B------:R-:W-:Y:S01]  /*48a0*/  FMUL R10, R10, 1.4426950216293334961 ;  /* 0x3fb8aa3b0a0a7820 */ /* 0x000fe20000400000 */
[----:B------:R-:W0:Y:S01]  /*48b0*/  LDS R11, [R130.X16+0x4000] ;  /* 0x00400000820b7984 */ /* 0x000e22000000c800 */
[--C-:B------:R-:W-:Y:S01]  /*48c0*/  FADD R87, R87, -R15.reuse ;  /* 0x8000000f57577221 */ /* 0x100fe20000000000 */
[----:B-----5:R-:W-:Y:S01]  /*48d0*/  FMNMX R13, R13, R45, !PT ;  /* 0x0000002d0d0d7209 */ /* 0x020fe20007800000 */
[----:B------:R1:W-:Y:S01]  /*48e0*/  MUFU.EX2 R128, R10 ;  /* 0x0000000a00807308 */ /* 0x0003e20000000800 */
[----:B------:R-:W-:-:S02]  /*48f0*/  FADD R86, R86, -R15 ;  /* 0x8000000f56567221 */ /* 0x000fc40000000000 */
[----:B------:R-:W-:Y:S02]  /*4900*/  FMUL R87, R87, 1.4426950216293334961 ;  /* 0x3fb8aa3b57577820 */ /* 0x000fe40000400000 */
[----:B------:R-:W-:Y:S02]  /*4910*/  FMUL R86, R86, 1.4426950216293334961 ;  /* 0x3fb8aa3b56567820 */ /* 0x000fe40000400000 */
[----:B------:R-:W-:Y:S01]  /*4920*/  FADD R84, R84, -R12 ;  /* 0x8000000c54547221 */ /* 0x000fe20000000000 */
[----:B------:R-:W2:Y:S01]  /*4930*/  MUFU.EX2 R81, R81 ;  /* 0x0000005100517308 */ /* 0x000ea20000000800 */
[----:B-1----:R-:W1:Y:S01]  /*4940*/  LDS R10, [R133.X16+0x4000] ;  /* 0x00400000850a7984 */ /* 0x002e62000000c800 */
[----:B------:R-:W-:Y:S02]  /*4950*/  FADD R80, R80, -R13 ;  /* 0x8000000d50507221 */ /* 0x000fe40000000000 */
[----:B------:R-:W-:Y:S02]  /*4960*/  FADD R204, -R15, R18 ;  /* 0x000000120fcc7221 */ /* 0x000fe40000000100 */
[----:B------:R-:W-:-:S02]  /*4970*/  FMUL R80, R80, 1.4426950216293334961 ;  /* 0x3fb8aa3b50507820 */ /* 0x000fc40000400000 */
[----:B------:R4:W-:Y:S01]  /*4980*/  MUFU.EX2 R129, R87 ;  /* 0x0000005700817308 */ /* 0x0009e20000000800 */
[----:B------:R-:W-:Y:S02]  /*4990*/  FADD R44, -R14, R44 ;  /* 0x0000002c0e2c7221 */ /* 0x000fe40000000100 */
[----:B------:R-:W-:Y:S02]  /*49a0*/  FADD R45, -R13, R45 ;  /* 0x0000002d0d2d7221 */ /* 0x000fe40000000100 */
[----:B------:R-:W-:Y:S02]  /*49b0*/  FMUL R44, R44, 1.4426950216293334961 ;  /* 0x3fb8aa3b2c2c7820 */ /* 0x000fe40000400000 */
[----:B------:R-:W-:Y:S01]  /*49c0*/  FMUL R45, R45, 1.4426950216293334961 ;  /* 0x3fb8aa3b2d2d7820 */ /* 0x000fe20000400000 */
[----:B------:R5:W3:Y:S01]  /*49d0*/  MUFU.EX2 R74, R86 ;  /* 0x00000056004a7308 */ /* 0x000ae20000000800 */
[----:B--2---:R-:W-:Y:S02]  /*49e0*/  FADD R131, R128, R81 ;  /* 0x0000005180837221 */ /* 0x004fe40000000000 */
[----:B----4-:R-:W-:-:S02]  /*49f0*/  FADD R87, R85, -R13 ;  /* 0x8000000d55577221 */ /* 0x010fc40000000000 */
[----:B------:R-:W-:Y:S01]  /*4a00*/  FMUL R204, R204, 1.4426950216293334961 ;  /* 0x3fb8aa3bcccc7820 */ /* 0x000fe20000400000 */
[----:B------:R-:W2:Y:S01]  /*4a10*/  SHFL.BFLY PT, R85, R131, 0x2, 0x1f ;  /* 0x0c401f0083557f89 */ /* 0x000ea200000e0000 */
[----:B------:R-:W-:Y:S01]  /*4a20*/  FMUL R87, R87, 1.4426950216293334961 ;  /* 0x3fb8aa3b57577820 */ /* 0x000fe20000400000 */
[----:B------:R-:W-:Y:S01]  /*4a30*/  MUFU.EX2 R80, R80 ;  /* 0x0000005000507308 */ /* 0x000fe20000000800 */
[----:B-----5:R-:W-:Y:S02]  /*4a40*/  FADD R86, R79, -R12 ;  /* 0x8000000c4f567221 */ /* 0x020fe40000000000 */
[----:B------:R-:W-:Y:S02]  /*4a50*/  FMUL R79, R84, 1.4426950216293334961 ;  /* 0x3fb8aa3b544f7820 */ /* 0x000fe40000400000 */
[----:B------:R-:W-:Y:S01]  /*4a60*/  FMUL R86, R86, 1.4426950216293334961 ;  /* 0x3fb8aa3b56567820 */ /* 0x000fe20000400000 */
[----:B0-----:R-:W-:Y:S01]  /*4a70*/  FMNMX R11, R11, R47, !PT ;  /* 0x0000002f0b0b7209 */ /* 0x001fe20007800000 */
[----:B---3--:R-:W-:-:S02]  /*4a80*/  FADD R130, R129, R74 ;  /* 0x0000004a81827221 */ /* 0x008fc40000000000 */
[----:B------:R-:W-:Y:S02]  /*4a90*/  MUFU.EX2 R79, R79 ;  /* 0x0000004f004f7308 */ /* 0x000fe40000000800 */
[----:B------:R-:W-:Y:S01]  /*4aa0*/  FADD R78, R78, -R11 ;  /* 0x8000000b4e4e7221 */ /* 0x000fe20000000000 */
[----:B------:R-:W0:Y:S03]  /*4ab0*/  SHFL.BFLY PT, R132, R130, 0x2, 0x1f ;  /* 0x0c401f0082847f89 */ /* 0x000e2600000e0000 */
[----:B------:R-:W-:Y:S02]  /*4ac0*/  FMUL R78, R78, 1.4426950216293334961 ;  /* 0x3fb8aa3b4e4e7820 */ /* 0x000fe40000400000 */
[----:B------:R-:W3:Y:S01]  /*4ad0*/  MUFU.EX2 R86, R86 ;  /* 0x0000005600567308 */ /* 0x000ee20000000800 */
[----:B-1----:R-:W-:Y:S01]  /*4ae0*/  FMNMX R10, R10, R72, !PT ;  /* 0x000000480a0a7209 */ /* 0x002fe20007800000 */
[----:B--2---:R-:W-:-:S02]  /*4af0*/  FADD R131, R131, R85 ;  /* 0x0000005583837221 */ /* 0x004fc40000000000 */
[----:B------:R-:W-:-:S04]  /*4b00*/  FADD R85, R77, -R11 ;  /* 0x8000000b4d557221 */ /* 0x000fc80000000000 */
[----:B------:R-:W1:Y:S01]  /*4b10*/  MUFU.EX2 R87, R87 ;  /* 0x0000005700577308 */ /* 0x000e620000000800 */
[----:B------:R-:W-:Y:S01]  /*4b20*/  FADD R9, R9, -R10 ;  /* 0x8000000a09097221 */ /* 0x000fe20000000000 */
[----:B------:R-:W2:Y:S01]  /*4b30*/  SHFL.BFLY PT, R133, R131, 0x1, 0x1f ;  /* 0x0c201f0083857f89 */ /* 0x000ea200000e0000 */
[----:B------:R-:W-:Y:S02]  /*4b40*/  FMUL R85, R85, 1.4426950216293334961 ;  /* 0x3fb8aa3b55557820 */ /* 0x000fe40000400000 */
[----:B------:R-:W-:Y:S02]  /*4b50*/  FMUL R9, R9, 1.4426950216293334961 ;  /* 0x3fb8aa3b09097820 */ /* 0x000fe40000400000 */
[----:B---3--:R-:W-:Y:S02]  /*4b60*/  FADD R84, R86, R79 ;  /* 0x0000004f56547221 */ /* 0x008fe40000000000 */
[----:B------:R-:W-:Y:S01]  /*4b70*/  MUFU.EX2 R85, R85 ;  /* 0x0000005500557308 */ /* 0x000fe20000000800 */
[----:B0-----:R-:W-:-:S02]  /*4b80*/  FADD R130, R130, R132 ;  /* 0x0000008482827221 */ /* 0x001fc40000000000 */
[----:B------:R-:W0:Y:S01]  /*4b90*/  SHFL.BFLY PT, R134, R84, 0x2, 0x1f ;  /* 0x0c401f0054867f89 */ /* 0x000e2200000e0000 */
[----:B-1----:R-:W-:-:S04]  /*4ba0*/  FADD R132, R87, R80 ;  /* 0x0000005057847221 */ /* 0x002fc80000000000 */
[----:B------:R-:W1:Y:S01]  /*4bb0*/  MUFU.EX2 R78, R78 ;  /* 0x0000004e004e7308 */ /* 0x000e620000000800 */
[----:B------:R-:W3:Y:S04]  /*4bc0*/  SHFL.BFLY PT, R135, R130, 0x1, 0x1f ;  /* 0x0c201f0082877f89 */ /* 0x000ee800000e0000 */
[----:B------:R-:W4:Y:S03]  /*4bd0*/  SHFL.BFLY PT, R77, R132, 0x2, 0x1f ;  /* 0x0c401f00844d7f89 */ /* 0x000f2600000e0000 */
[----:B------:R5:W-:Y:S01]  /*4be0*/  MUFU.EX2 R200, R44 ;  /* 0x0000002c00c87308 */ /* 0x000be20000000800 */
[----:B--2---:R-:W-:-:S07]  /*4bf0*/  FADD R131, R131, R133 ;  /* 0x0000008583837221 */ /* 0x004fce0000000000 */
[----:B------:R-:W-:Y:S01]  /*4c00*/  MUFU.EX2 R149, R45 ;  /* 0x0000002d00957308 */ /* 0x000fe20000000800 */
[----:B-----5:R-:W-:Y:S02]  /*4c10*/  FADD R44, -R12, R46 ;  /* 0x0000002e0c2c7221 */ /* 0x020fe40000000100 */
[----:B0-----:R-:W-:Y:S02]  /*4c20*/  FADD R133, R84, R134 ;  /* 0x0000008654857221 */ /* 0x001fe40000000000 */
[----:B-1----:R-:W-:-:S03]  /*4c30*/  FADD R134, R85, R78 ;  /* 0x0000004e55867221 */ /* 0x002fc60000000000 */
[----:B------:R0:W-:Y:S01]  /*4c40*/  MUFU.EX2 R84, R9 ;  /* 0x0000000900547308 */ /* 0x0001e20000000800 */
[----:B---3--:R-:W-:Y:S02]  /*4c50*/  FADD R130, R130, R135 ;  /* 0x0000008782827221 */ /* 0x008fe40000000000 */
[----:B------:R-:W-:Y:S02]  /*4c60*/  FMUL R141, R44, 1.4426950216293334961 ;  /* 0x3fb8aa3b2c8d7820 */ /* 0x000fe40000400000 */
[----:B----4-:R-:W-:Y:S02]  /*4c70*/  FADD R132, R132, R77 ;  /* 0x0000004d84847221 */ /* 0x010fe40000000000 */
[----:B------:R-:W-:Y:S01]  /*4c80*/  FADD R77, R83, -R10 ;  /* 0x8000000a534d7221 */ /* 0x000fe20000000000 */
[----:B------:R-:W-:Y:S01]  /*4c90*/  MUFU.EX2 R204, R204 ;  /* 0x000000cc00cc7308 */ /* 0x000fe20000000800 */
[----:B0-----:R-:W0:Y:S01]  /*4ca0*/  SHFL.BFLY PT, R9, R134, 0x2, 0x1f ;  /* 0x0c401f0086097f89 */ /* 0x001e2200000e0000 */
[----:B------:R-:W-:-:S02]  /*4cb0*/  FADD R44, -R11, R47 ;  /* 0x0000002f0b2c7221 */ /* 0x000fc40000000100 */
[----:B------:R-:W-:Y:S01]  /*4cc0*/  FMUL R77, R77, 1.4426950216293334961 ;  /* 0x3fb8aa3b4d4d7820 */ /* 0x000fe20000400000 */
[----:B------:R-:W1:Y:S01]  /*4cd0*/  SHFL.BFLY PT, R135, R132, 0x1, 0x1f ;  /* 0x0c201f0084877f89 */ /* 0x000e6200000e0000 */
[----:B------:R-:W-:Y:S02]  /*4ce0*/  FMUL R44, R44, 1.4426950216293334961 ;  /* 0x3fb8aa3b2c2c7820 */ /* 0x000fe40000400000 */
[----:B------:R-:W-:Y:S01]  /*4cf0*/  MUFU.EX2 R141, R141 ;  /* 0x0000008d008d7308 */ /* 0x000fe20000000800 */
[----:B------:R-:W2:Y:S07]  /*4d00*/  SHFL.BFLY PT, R83, R133, 0x1, 0x1f ;  /* 0x0c201f0085537f89 */ /* 0x000eae00000e0000 */
[----:B------:R-:W3:Y:S08]  /*4d10*/  MUFU.EX2 R77, R77 ;  /* 0x0000004d004d7308 */ /* 0x000ef00000000800 */
[----:B------:R-:W-:Y:S01]  /*4d20*/  MUFU.EX2 R140, R44 ;  /* 0x0000002c008c7308 */ /* 0x000fe20000000800 */
[----:B0-----:R-:W-:-:S02]  /*4d30*/  FADD R134, R134, R9 ;  /* 0x0000000986867221 */ /* 0x001fc40000000000 */
[----:B------:R-:W-:Y:S01]  /*4d40*/  LDS R9, [R136.X16+0x4000] ;  /* 0x0040000088097984 */ /* 0x000fe2000000c800 */
[----:B-1----:R-:W-:-:S03]  /*4d50*/  FADD R132, R132, R135 ;  /* 0x0000008784847221 */ /* 0x002fc60000000000 */
[----:B------:R-:W0:Y:S01]  /*4d60*/  SHFL.BFLY PT, R136, R134, 0x1, 0x1f ;  /* 0x0c201f0086887f89 */ /* 0x000e2200000e0000 */
[----:B---3--:R-:W-:Y:S02]  /*4d70*/  FADD R135, R84, R77 ;  /* 0x0000004d54877221 */ /* 0x008fe40000000000 */
[----:B--2---:R-:W-:-:S03]  /*4d80*/  FADD R133, R133, R83 ;  /* 0x0000005385857221 */ /* 0x004fc60000000000 */
[----:B------:R-:W1:Y:S01]  /*4d90*/  SHFL.BFLY PT, R83, R135, 0x2, 0x1f ;  /* 0x0c401f0087537f89 */ /* 0x000e6200000e0000 */
[----:B0-----:R-:W-:Y:S02]  /*4da0*/  FADD R134, R134, R136 ;  /* 0x0000008886867221 */ /* 0x001fe40000000000 */
[----:B-1----:R-:W-:Y:S01]  /*4db0*/  FADD R135, R135, R83 ;  /* 0x0000005387877221 */ /* 0x002fe20000000000 */
[----:B------:R-:W-:-:S05]  /*4dc0*/  FMNMX R9, R9, R73, !PT ;  /* 0x0000004909097209 */ /* 0x000fca0007800000 */
[--C-:B------:R-:W-:Y:S02]  /*4dd0*/  FADD R83, R76, -R9.reuse ;  /* 0x800000094c537221 */ /* 0x100fe40000000000 */
[----:B------:R-:W-:Y:S02]  /*4de0*/  FADD R76, R8, -R9 ;  /* 0x80000009084c7221 */ /* 0x000fe40000000000 */
[----:B------:R-:W0:Y:S01]  /*4df0*/  SHFL.BFLY PT, R8, R135, 0x1, 0x1f ;  /* 0x0c201f0087087f89 */ /* 0x000e2200000e0000 */
[----:B------:R-:W-:Y:S02]  /*4e00*/  FMUL R83, R83, 1.4426950216293334961 ;  /* 0x3fb8aa3b53537820 */ /* 0x000fe40000400000 */
[----:B------:R-:W-:Y:S02]  /*4e10*/  FMUL R76, R76, 1.4426950216293334961 ;  /* 0x3fb8aa3b4c4c7820 */ /* 0x000fe40000400000 */
[----:B------:R-:W-:Y:S02]  /*4e20*/  FADD R45, -R9, R73 ;  /* 0x00000049092d7221 */ /* 0x000fe40000000100 */
[----:B------:R-:W-:Y:S02]  /*4e30*/  MUFU.EX2 R83, R83 ;  /* 0x0000005300537308 */ /* 0x000fe40000000800 */
[----:B------:R-:W-:-:S06]  /*4e40*/  FMUL R45, R45, 1.4426950216293334961 ;  /* 0x3fb8aa3b2d2d7820 */ /* 0x000fcc0000400000 */
[----:B------:R-:W1:Y:S01]  /*4e50*/  MUFU.EX2 R76, R76 ;  /* 0x0000004c004c7308 */ /* 0x000e620000000800 */
[----:B0-----:R-:W-:Y:S02]  /*4e60*/  FADD R135, R135, R8 ;  /* 0x0000000887877221 */ /* 0x001fe40000000000 */
[----:B-1----:R-:W-:-:S05]  /*4e70*/  FADD R8, R83, R76 ;  /* 0x0000004c53087221 */ /* 0x002fca0000000000 */
[----:B------:R-:W0:Y:S02]  /*4e80*/  SHFL.BFLY PT, R136, R8, 0x2, 0x1f ;  /* 0x0c401f0008887f89 */ /* 0x000e2400000e0000 */
[----:B0-----:R-:W-:-:S05]  /*4e90*/  FADD R136, R8, R136 ;  /* 0x0000008808887221 */ /* 0x001fca0000000000 */
[----:B------:R-:W0:Y:S02]  /*4ea0*/  SHFL.BFLY PT, R8, R136, 0x1, 0x1f ;  /* 0x0c201f0088087f89 */ /* 0x000e2400000e0000 */
[----:B0-----:R-:W-:Y:S02]  /*4eb0*/  FADD R136, R136, R8 ;  /* 0x0000000888887221 */ /* 0x001fe40000000000 */
[----:B------:R-:W0:Y:S02]  /*4ec0*/  LDS R8, [R137.X16+0x4000] ;  /* 0x0040000089087984 */ /* 0x000e24000000c800 */
[----:B0-----:R-:W-:-:S05]  /*4ed0*/  FMNMX R8, R8, R19, !PT ;  /* 0x0000001308087209 */ /* 0x001fca0007800000 */
[--C-:B------:R-:W-:Y:S02]  /*4ee0*/  FADD R75, R75, -R8.reuse ;  /* 0x800000084b4b7221 */ /* 0x100fe40000000000 */
[----:B------:R-:W-:Y:S02]  /*4ef0*/  FADD R137, R82, -R8 ;  /* 0x8000000852897221 */ /* 0x000fe40000000000 */
[----:B------:R-:W-:Y:S02]  /*4f00*/  FMUL R75, R75, 1.4426950216293334961 ;  /* 0x3fb8aa3b4b4b7820 */ /* 0x000fe40000400000 */
[----:B------:R-:W-:Y:S02]  /*4f10*/  FADD R46, -R8, R19 ;  /* 0x00000013082e7221 */ /* 0x000fe40000000100 */
[----:B------:R0:W-:Y:S02]  /*4f20*/  MUFU.EX2 R82, R75 ;  /* 0x0000004b00527308 */ /* 0x0001e40000000800 */
[----:B------:R-:W-:-:S06]  /*4f30*/  FMUL R46, R46, 1.4426950216293334961 ;  /* 0x3fb8aa3b2e2e7820 */ /* 0x000fcc0000400000 */
[----:B------:R-:W-:Y:S01]  /*4f40*/  MUFU.EX2 R19, R45 ;  /* 0x0000002d00137308 */ /* 0x000fe20000000800 */
[----:B0-----:R-:W-:-:S07]  /*4f50*/  FMUL R75, R137, 1.4426950216293334961 ;  /* 0x3fb8aa3b894b7820 */ /* 0x001fce0000400000 */
[----:B------:R-:W0:Y:S08]  /*4f60*/  MUFU.EX2 R75, R75 ;  /* 0x0000004b004b7308 */ /* 0x000e300000000800 */
[----:B------:R1:W2:Y:S01]  /*4f70*/  MUFU.EX2 R148, R46 ;  /* 0x0000002e00947308 */ /* 0x0002a20000000800 */
[----:B0-----:R-:W-:-:S05]  /*4f80*/  FADD R137, R82, R75 ;  /* 0x0000004b52897221 */ /* 0x001fca0000000000 */
[----:B------:R-:W0:Y:S02]  /*4f90*/  SHFL.BFLY PT, R18, R137, 0x2, 0x1f ;  /* 0x0c401f0089127f89 */ /* 0x000e2400000e0000 */
[----:B0-----:R-:W-:Y:S02]  /*4fa0*/  FADD R137, R137, R18 ;  /* 0x0000001289897221 */ /* 0x001fe40000000000 */
[----:B------:R-:W-:-:S03]  /*4fb0*/  FADD R18, -R10, R72 ;  /* 0x000000480a127221 */ /* 0x000fc60000000100 */
[----:B------:R-:W0:Y:S01]  /*4fc0*/  SHFL.BFLY PT, R44, R137, 0x1, 0x1f ;  /* 0x0c201f00892c7f89 */ /* 0x000e2200000e0000 */
[----:B------:R-:W-:-:S06]  /*4fd0*/  FMUL R18, R18, 1.4426950216293334961 ;  /* 0x3fb8aa3b12127820 */ /* 0x000fcc0000400000 */
[----:B------:R-:W3:Y:S01]  /*4fe0*/  MUFU.EX2 R18, R18 ;  /* 0x0000001200127308 */ /* 0x000ee20000000800 */
[----:B0-----:R-:W-:Y:S01]  /*4ff0*/  FADD R44, R137, R44 ;  /* 0x0000002c892c7221 */ /* 0x001fe20000000000 */
[----:B------:R-:W-:Y:S06]  /*5000*/  BAR.SYNC.DEFER_BLOCKING 0x0 ;  /* 0x0000000000007b1d */ /* 0x000fec0000010000 */
[----:B------:R-:W-:Y:S05]  /*5010*/  @P6 BRA `(.L_x_11) ;  /* 0x0000002000006947 */ /* 0x000fea0003800000 */
[----:B-123--:R0:W-:Y:S04]  /*5020*/  STS [R219+0x4000], R130 ;  /* 0x00400082db007388 */ /* 0x00e1e80000000800 */
[----:B------:R0:W-:Y:S02]  /*5030*/  STS [R218+0x4000], R131 ;  /* 0x00400083da007388 */ /* 0x0001e40000000800 */
.L_x_11:
[----:B-123--:R-:W-:Y:S05]  /*5040*/  BSYNC B0 ;  /* 0x0000000000007941 */ /* 0x00efea0003800000 */
.L_x_10:
[----:B------:R-:W-:Y:S01]  /*5050*/  BSSY B0, `(.L_x_12) ;  /* 0x000000f000007945 */ /* 0x000fe20003800000 */
[----:B------:R-:W-:Y:S01]  /*5060*/  BSSY B1, `(.L_x_13) ;  /* 0x000000c000017945 */ /* 0x000fe20003800000 */
[----:B------:R-:W-:Y:S05]  /*5070*/  @P6 BRA `(.L_x_14) ;  /* 0x0000003000006947 */ /* 0x000fea0003800000 */
[----:B------:R1:W-:Y:S01]  /*5080*/  STS [R216+0x4000], R132 ;  /* 0x00400084d8007388 */ /* 0x0003e20000000800 */
[----:B------:R-:W-:Y:S05]  /*5090*/  @P6 BRA `(.L_x_15) ;  /* 0x0000003000006947 */ /* 0x000fea0003800000 */
[----:B------:R2:W-:Y:S02]  /*50a0*/  STS [R215+0x4000], R133 ;  /* 0x00400085d7007388 */ /* 0x0005e40000000800 */
.L_x_14:
[----:B------:R-:W-:Y:S05]  /*50b0*/  @P6 BRA `(.L_x_16) ;  /* 0x0000003000006947 */ /* 0x000fea0003800000 */
[----:B------:R3:W-:Y:S02]  /*50c0*/  STS [R214+0x4000], R134 ;  /* 0x00400086d6007388 */ /* 0x0007e40000000800 */
.L_x_15:
[----:B------:R-:W-:Y:S05]  /*50d0*/  @P6 BRA `(.L_x_17) ;  /* 0x0000004000006947 */ /* 0x000fea0003800000 */
[----:B------:R4:W-:Y:S02]  /*50e0*/  STS [R212+0x4000], R135 ;  /* 0x00400087d4007388 */ /* 0x0009e40000000800 */
.L_x_16:
[----:B------:R-:W-:Y:S01]  /*50f0*/  @P6 BREAK B1 ;  /* 0x0000000000016942 */ /* 0x000fe20003800000 */
[----:B------:R-:W-:Y:S05]  /*5100*/  @P6 BRA `(.L_x_18) ;  /* 0x0000003000006947 */ /* 0x000fea0003800000 */
[----:B------:R0:W-:Y:S02]  /*5110*/  STS [R210+0x4000], R136 ;  /* 0x00400088d2007388 */ /* 0x0001e40000000800 */
.L_x_17:
[----:B------:R-:W-:Y:S05]  /*5120*/  BSYNC B1 ;  /* 0x0000000000017941 */ /* 0x000fea0003800000 */
.L_x_13:
[----:B------:R0:W-:Y:S02]  /*5130*/  @!P6 STS [R208+0x4000], R44 ;  /* 0x0040002cd000e388 */ /* 0x0001e40000000800 */
.L_x_18:
[----:B------:R-:W-:Y:S05]  /*5140*/  BSYNC B0 ;  /* 0x0000000000007941 */ /* 0x000fea0003800000 */
.L_x_12:
[----:B------:R-:W-:Y:S01]  /*5150*/  WARPSYNC 0xffffffff ;  /* 0xffffffff00007948 */ /* 0x000fe20003800000 */
[----:B------:R-:W5:Y:S04]  /*5160*/  LDL.64 R192, [R1+0x78] ;  /* 0x0000780001c07983 */ /* 0x000f680000100a00 */
[----:B-12---:R-:W2:Y:S04]  /*5170*/  LDL.64 R132, [R1+0x58] ;  /* 0x0000580001847983 */ /* 0x006ea80000100a00 */
[----:B0--3--:R-:W3:Y:S04]  /*5180*/  LDL.64 R136, [R1+0x60] ;  /* 0x0000600001887983 */ /* 0x009ee80000100a00 */
[----:B----4-:R-:W3:Y:S04]  /*5190*/  LDL.64 R142, [R1+0x50] ;  /* 0x00005000018e7983 */ /* 0x010ee80000100a00 */
[----:B------:R-:W3:Y:S04]  /*51a0*/  LDL.64 R134, [R1+0x68] ;  /* 0x0000680001867983 */ /* 0x000ee80000100a00 */
[----:B------:R-:W3:Y:S04]  /*51b0*/  LDL.64 R72, [R1+0x70] ;  /* 0x0000700001487983 */ /* 0x000ee80000100a00 */
[----:B------:R-:W3:Y:S04]  /*51c0*/  LDL.64 R162, [R1+0x48] ;  /* 0x0000480001a27983 */ /* 0x000ee80000100a00 */
[----:B------:R-:W-:Y:S06]  /*51d0*/  BAR.SYNC.DEFER_BLOCKING 0x0 ;  /* 0x0000000000007b1d */ /* 0x000fec0000010000 */
[----:B------:R-:W3:Y:S04]  /*51e0*/  LDL.64 R202, [R1+0x20] ;  /* 0x0000200001ca7983 */ /* 0x000ee80000100a00 */
[----:B------:R-:W3:Y:S04]  /*51f0*/  LDL.64 R196, [R1+0x18] ;  /* 0x0000180001c47983 */ /* 0x000ee80000100a00 */
[----:B------:R-:W3:Y:S04]  /*5200*/  LDL.64 R194, [R1+0x10] ;  /* 0x0000100001c27983 */ /* 0x000ee80000100a00 */
[----:B------:R-:W0:Y:S04]  /*5210*/  LDS R44, [R138.X4+0x4000] ;  /* 0x004000008a2c7984 */ /* 0x000e280000004800 */
[----:B------:R-:W1:Y:S04]  /*5220*/  LDS R45, [R138.X4+0x4200] ;  /* 0x004200008a2d7984 */ /* 0x000e680000004800 */
[----:B0-----:R-:W0:Y:S04]  /*5230*/  SHFL.BFLY PT, R46, R44, 0x2, 0x1f ;  /* 0x0c401f002c2e7f89 */ /* 0x001e2800000e0000 */
[----:B-1----:R-:W1:Y:S01]  /*5240*/  SHFL.BFLY PT, R47, R45, 0x2, 0x1f ;  /* 0x0c401f002d2f7f89 */ /* 0x002e6200000e0000 */
[----:B0-----:R-:W-:-:S02]  /*5250*/  FADD R46, R44, R46 ;  /* 0x0000002e2c2e7221 */ /* 0x001fc40000000000 */
[----:B-1----:R-:W-:-:S03]  /*5260*/  FADD R47, R45, R47 ;  /* 0x0000002f2d2f7221 */ /* 0x002fc60000000000 */
[----:B------:R-:W0:Y:S04]  /*5270*/  SHFL.BFLY PT, R44, R46, 0x1, 0x1f ;  /* 0x0c201f002e2c7f89 */ /* 0x000e2800000e0000 */
[----:B------:R-:W1:Y:S01]  /*5280*/  SHFL.BFLY PT, R130, R47, 0x1, 0x1f ;  /* 0x0c201f002f827f89 */ /* 0x000e6200000e0000 */
[----:B0-----:R-:W-:Y:S02]  /*5290*/  FADD R44, R46, R44 ;  /* 0x0000002c2e2c7221 */ /* 0x001fe40000000000 */
[----:B-1----:R-:W-:-:S03]  /*52a0*/  FADD R130, R47, R130 ;  /* 0x000000822f827221 */ /* 0x002fc60000000000 */
[----:B------:R-:W-:Y:S04]  /*52b0*/  @!P6 STS [R138.X4+0x4000], R44 ;  /* 0x0040002c8a00e388 */ /* 0x000fe80000004800 */
[----:B------:R0:W-:Y:S04]  /*52c0*/  @!P6 STS [R138.X4+0x4200], R130 ;  /* 0x004200828a00e388 */ /* 0x0001e80000004800 */
[----:B------:R-:W-:Y:S06]  /*52d0*/  BAR.SYNC.DEFER_BLOCKING 0x0 ;  /* 0x0000000000007b1d */ /* 0x000fec0000010000 */
[----:B0-----:R-:W4:Y:S04]  /*52e0*/  LDL.64 R138, [R1+0x30] ;  /* 0x00003000018a7983 */ /* 0x001f280000100a00 */
[----:B------:R-:W0:Y:S01]  /*52f0*/  LDS R217, [R213.X4+0x4000] ;  /* 0x00400000d5d97984 */ /* 0x000e220000004800 */
[----:B-----5:R-:W-:-:S03]  /*5300*/  IMAD.WIDE R46, R0, 0x2, R192 ;  /* 0x00000002002e7825 */ /* 0x020fc600078e02c0 */
[----:B------:R-:W5:Y:S01]  /*5310*/  LDL.64 R192, [R1] ;  /* 0x0000000001c07983 */ /* 0x000f620000100a00 */
[----:B--2---:R-:W-:-:S03]  /*5320*/  IMAD.WIDE R132, R0, 0x2, R132 ;  /* 0x0000000200847825 */ /* 0x004fc600078e0284 */
[----:B------:R1:W2:Y:S01]  /*5330*/  LDG.E.U16 R46, [R46.64] ;  /* 0x000000062e2e7981 */ /* 0x0002a2000c1e1500 */
[----:B---3--:R-:W-:-:S04]  /*5340*/  IMAD.WIDE R136, R0, 0x2, R136 ;  /* 0x0000000200887825 */ /* 0x008fc800078e0288 */
[C---:B------:R-:W-:Y:S02]  /*5350*/  IMAD.WIDE R130, R0.reuse, 0x2, R142 ;  /* 0x0000000200827825 */ /* 0x040fe400078e028e */
[----:B------:R-:W3:Y:S02]  /*5360*/  LDL.64 R142, [R1+0x28] ;  /* 0x00002800018e7983 */ /* 0x000ee40000100a00 */
[C---:B------:R-:W-:Y:S02]  /*5370*/  IMAD.WIDE R44, R0.reuse, 0x2, R134 ;  /* 0x00000002002c7825 */ /* 0x040fe400078e0286 */
[----:B-1----:R1:W2:Y:S04]  /*5380*/  LDG.E.U16 R47, [R132.64] ;  /* 0x00000006842f7981 */ /* 0x0022a8000c1e1500 */
[----:B------:R0:W2:Y:S01]  /*5390*/  LDG.E.U16 R134, [R136.64] ;  /* 0x0000000688867981 */ /* 0x0000a2000c1e1500 */
[----:B------:R-:W-:-:S03]  /*53a0*/  IMAD.WIDE R72, R0, 0x2, R72 ;  /* 0x0000000200487825 */ /* 0x000fc600078e0248 */
[----:B------:R0:W2:Y:S04]  /*53b0*/  LDG.E.U16 R45, [R44.64] ;  /* 0x000000062c2d7981 */ /* 0x0000a8000c1e1500 */
[----:B-1----:R1:W2:Y:S04]  /*53c0*/  LDG.E.U16 R133, [R130.64] ;  /* 0x0000000682857981 */ /* 0x0022a8000c1e1500 */
[----:B0-----:R-:W2:Y:S04]  /*53d0*/  LDL.64 R136, [R1+0x40] ;  /* 0x0000400001887983 */ /* 0x001ea80000100a00 */
[----:B------:R0:W5:Y:S04]  /*53e0*/  LDG.E.U16 R135, [R72.64] ;  /* 0x0000000648877981 */ /* 0x000168000c1e1500 */
[----:B-1----:R-:W5:Y:S01]  /*53f0*/  LDL.64 R130, [R1+0x38] ;  /* 0x0000380001827983 */ /* 0x002f620000100a00 */
[----:B0-----:R-:W-:-:S03]  /*5400*/  IMAD.WIDE R72, R0, 0x2, R162 ;  /* 0x0000000200487825 */ /* 0x001fc600078e02a2 */
[----:B------:R-:W5:Y:S04]  /*5410*/  LDL.64 R162, [R1+0x8] ;  /* 0x0000080001a27983 */ /* 0x000f680000100a00 */
[----:B------:R4:W5:Y:S01]  /*5420*/  LDG.E.U16 R44, [R72.64] ;  /* 0x00000006482c7981 */ /* 0x000962000c1e1500 */
[C---:B------:R-:W-:Y:S02]  /*5430*/  FFMA R191, R204.reuse, R191, R217 ;  /* 0x000000bfccbf7223 */ /* 0x040fe400000000d9 */
[C---:B------:R-:W-:Y:S02]  /*5440*/  FMUL R56, R204.reuse, R56 ;  /* 0x00000038cc387220 */ /* 0x040fe40000400000 */
[C---:B------:R-:W-:Y:S02]  /*5450*/  FMUL R57, R204.reuse, R57 ;  /* 0x00000039cc397220 */ /* 0x040fe40000400000 */
[----:B------:R-:W-:-:S02]  /*5460*/  FMUL R52, R204, R52 ;  /* 0x00000034cc347220 */ /* 0x000fc40000400000 */
[C---:B------:R-:W-:Y:S02]  /*5470*/  FMUL R53, R204.reuse, R53 ;  /* 0x00000035cc357220 */ /* 0x040fe40000400000 */
[C---:B------:R-:W-:Y:S02]  /*5480*/  FMUL R48, R204.reuse, R48 ;  /* 0x00000030cc307220 */ /* 0x040fe40000400000 */
[C---:B------:R-:W-:Y:S02]  /*5490*/  FMUL R49, R204.reuse, R49 ;  /* 0x00000031cc317220 */ /* 0x040fe40000400000 */
[C---:B------:R-:W-:Y:S02]  /*54a0*/  FMUL R124, R204.reuse, R124 ;  /* 0x0000007ccc7c7220 */ /* 0x040fe40000400000 */
[----:B------:R-:W-:Y:S02]  /*54b0*/  FMUL R125, R204, R125 ;  /* 0x0000007dcc7d7220 */ /* 0x000fe40000400000 */
[----:B----4-:R-:W-:-:S04]  /*54c0*/  IMAD.WIDE R72, R0, 0x2, R138 ;  /* 0x0000000200487825 */ /* 0x010fc800078e028a */
[----:B---3--:R-:W-:-:S05]  /*54d0*/  IMAD.WIDE R142, R0, 0x2, R142 ;  /* 0x00000002008e7825 */ /* 0x008fca00078e028e */
[----:B------:R0:W3:Y:S01]  /*54e0*/  LDG.E.U16 R138, [R142.64] ;  /* 0x000000068e8a7981 */ /* 0x0000e2000c1e1500 */
[----:B--2---:R-:W-:-:S05]  /*54f0*/  IMAD.WIDE R136, R0, 0x2, R136 ;  /* 0x0000000200887825 */ /* 0x004fca00078e0288 */
[----:B------:R1:W2:Y:S01]  /*5500*/  LDG.E.U16 R132, [R136.64] ;  /* 0x0000000688847981 */ /* 0x0002a2000c1e1500 */
[----:B-----5:R-:W-:-:S05]  /*5510*/  IMAD.WIDE R130, R0, 0x2, R130 ;  /* 0x0000000200827825 */ /* 0x020fca00078e0282 */
[----:B------:R4:W5:Y:S01]  /*5520*/  LDG.E.U16 R139, [R130.64] ;  /* 0x00000006828b7981 */ /* 0x000962000c1e1500 */
[----:B-1----:R-:W-:-:S03]  /*5530*/  IMAD.WIDE R136, R0, 0x2, R202 ;  /* 0x0000000200887825 */ /* 0x002fc600078e02ca */
[----:B----4-:R1:W4:Y:S04]  /*5540*/  LDG.E.U16 R131, [R72.64] ;  /* 0x0000000648837981 */ /* 0x010328000c1e1500 */
[----:B------:R0:W2:Y:S01]  /*5550*/  LDG.E.U16 R130, [R136.64] ;  /* 0x0000000688827981 */ /* 0x0000a2000c1e1500 */
[----:B-1----:R-:W-:-:S05]  /*5560*/  IMAD.WIDE R72, R0, 0x2, R196 ;  /* 0x0000000200487825 */ /* 0x002fca00078e02c4 */
[----:B0-----:R0:W2:Y:S01]  /*5570*/  LDG.E.U16 R137, [R72.64] ;  /* 0x0000000648897981 */ /* 0x0010a2000c1e1500 */
[----:B------:R-:W-:-:S04]  /*5580*/  IMAD.WIDE R142, R0, 0x2, R192 ;  /* 0x00000002008e7825 */ /* 0x000fc800078e02c0 */
[----:B0-----:R-:W-:-:S04]  /*5590*/  IMAD.WIDE R72, R0, 0x2, R194 ;  /* 0x0000000200487825 */ /* 0x001fc800078e02c2 */
[C---:B------:R-:W-:Y:S02]  /*55a0*/  IMAD.WIDE R162, R0.reuse, 0x2, R162 ;  /* 0x0000000200a27825 */ /* 0x040fe400078e02a2 */
[----:B------:R0:W2:Y:S04]  /*55b0*/  LDG.E.U16 R73, [R72.64] ;  /* 0x0000000648497981 */ /* 0x0000a8000c1e1500 */
[----:B------:R1:W2:Y:S04]  /*55c0*/  LDG.E.U16 R136, [R162.64] ;  /* 0x00000006a2887981 */ /* 0x0002a8000c1e1500 */
[----:B0-----:R0:W2:Y:S01]  /*55d0*/  LDG.E.U16 R72, [R142.64] ;  /* 0x000000068e487981 */ /* 0x0010a2000c1e1500 */
[----:B-1----:R-:W-:-:S04]  /*55e0*/  IMAD.WIDE R162, R0, 0x2, R248 ;  /* 0x0000000200a27825 */ /* 0x002fc800078e02f8 */
[C---:B------:R-:W-:Y:S01]  /*55f0*/  IMAD.WIDE R192, R0.reuse, 0x2, R246 ;  /* 0x0000000200c07825 */ /* 0x040fe200078e02f6 */
[----:B------:R1:W2:Y:S03]  /*5600*/  LDG.E.U16 R195, [R162.64] ;  /* 0x00000006a2c37981 */ /* 0x0002a6000c1e1500 */
[C---:B0-----:R-:W-:Y:S01]  /*5610*/  IMAD.WIDE R142, R0.reuse, 0x2, R250 ;  /* 0x00000002008e7825 */ /* 0x041fe200078e02fa */
[----:B------:R0:W2:Y:S04]  /*5620*/  LDG.E.U16 R196, [R192.64] ;  /* 0x00000006c0c47981 */ /* 0x0000a8000c1e1500 */
[----:B------:R0:W2:Y:S01]  /*5630*/  LDG.E.U16 R194, [R142.64] ;  /* 0x000000068ec27981 */ /* 0x0000a2000c1e1500 */
[----:B-1----:R-:W-:-:S04]  /*5640*/  IMAD.WIDE R162, R0, 0x2, R242 ;  /* 0x0000000200a27825 */ /* 0x002fc800078e02f2 */
[C---:B0-----:R-:W-:Y:S01]  /*5650*/  IMAD.WIDE R192, R0.reuse, 0x2, R240 ;  /* 0x0000000200c07825 */ /* 0x041fe200078e02f0 */
[----:B------:R0:W2:Y:S03]  /*5660*/  LDG.E.U16 R201, [R162.64] ;  /* 0x00000006a2c97981 */ /* 0x0000a6000c1e1500 */
[C---:B------:R-:W-:Y:S01]  /*5670*/  IMAD.WIDE R142, R0.reuse, 0x2, R244 ;  /* 0x00000002008e7825 */ /* 0x040fe200078e02f4 */
[----:B------:R1:W4:Y:S04]  /*5680*/  LDG.E.U16 R202, [R192.64] ;  /* 0x00000006c0ca7981 */ /* 0x000328000c1e1500 */
[----:B------:R1:W4:Y:S01]  /*5690*/  LDG.E.U16 R197, [R142.64] ;  /* 0x000000068ec57981 */ /* 0x000322000c1e1500 */
[----:B0-----:R-:W-:-:S04]  /*56a0*/  IMAD.WIDE R162, R0, 0x2, R236 ;  /* 0x0000000200a27825 */ /* 0x001fc800078e02ec */
[C---:B-1----:R-:W-:Y:S01]  /*56b0*/  IMAD.WIDE R192, R0.reuse, 0x2, R234 ;  /* 0x0000000200c07825 */ /* 0x042fe200078e02ea */
[----:B------:R0:W4:Y:S03]  /*56c0*/  LDG.E.U16 R205, [R162.64] ;  /* 0x00000006a2cd7981 */ /* 0x000126000c1e1500 */
[C---:B------:R-:W-:Y:S01]  /*56d0*/  IMAD.WIDE R142, R0.reuse, 0x2, R238 ;  /* 0x00000002008e7825 */ /* 0x040fe200078e02ee */
[----:B------:R1:W4:Y:S04]  /*56e0*/  LDG.E.U16 R209, [R192.64] ;  /* 0x00000006c0d17981 */ /* 0x000328000c1e1500 */
[----:B------:R1:W4:Y:S01]  /*56f0*/  LDG.E.U16 R203, [R142.64] ;  /* 0x000000068ecb7981 */ /* 0x000322000c1e1500 */
[----:B0-----:R-:W-:-:S04]  /*5700*/  IMAD.WIDE R162, R0, 0x2, R230 ;  /* 0x0000000200a27825 */ /* 0x001fc800078e02e6 */
[----:B-1----:R-:W-:-:S05]  /*5710*/  IMAD.WIDE R142, R0, 0x2, R232 ;  /* 0x00000002008e7825 */ /* 0x002fca00078e02e8 */
[----:B------:R0:W4:Y:S01]  /*5720*/  LDG.E.U16 R211, [R142.64] ;  /* 0x000000068ed37981 */ /* 0x000122000c1e1500 */
[----:B------:R-:W-:-:S06]  /*5730*/  IMAD.WIDE R192, R0, 0x2, R228 ;  /* 0x0000000200c07825 */ /* 0x000fcc00078e02e4 */
[----:B------:R1:W4:Y:S01]  /*5740*/  LDG.E.U16 R192, [R192.64] ;  /* 0x00000006c0c07981 */ /* 0x000322000c1e1500 */
[----:B0-----:R-:W-:-:S03]  /*5750*/  LEA.HI R143, R213, 0x8, RZ, 0x1e ;  /* 0x00000008d58f7811 */ /* 0x001fc600078ff0ff */
[----:B------:R0:W4:Y:S04]  /*5760*/  LDG.E.U16 R213, [R162.64] ;  /* 0x00000006a2d57981 */ /* 0x000128000c1e1500 */
[----:B0-----:R0:W1:Y:S02]  /*5770*/  LDS R162, [R143.X16+0x4000] ;  /* 0x004000008fa27984 */ /* 0x001064000000c800 */
[----:B0-----:R-:W-:-:S05]  /*5780*/  IMAD.WIDE R142, R0, 0x2, R226 ;  /* 0x00000002008e7825 */ /* 0x001fca00078e02e2 */
[----:B-1----:R0:W4:Y:S02]  /*5790*/  LDG.E.U16 R193, [R142.64] ;  /* 0x000000068ec17981 */ /* 0x002124000c1e1500 */
[----:B0-----:R-:W-:-:S05]  /*57a0*/  IMAD.WIDE R142, R0, 0x2, R224 ;  /* 0x00000002008e7825 */ /* 0x001fca00078e02e0 */
[----:B------:R0:W4:Y:S02]  /*57b0*/  LDG.E.U16 R217, [R142.64] ;  /* 0x000000068ed97981 */ /* 0x000124000c1e1500 */
[----:B0-----:R-:W-:-:S05]  /*57c0*/  IMAD.WIDE R142, R0, 0x2, R222 ;  /* 0x00000002008e7825 */ /* 0x001fca00078e02de */
[----:B------:R0:W4:Y:S02]  /*57d0*/  LDG.E.U16 R204, [R142.64] ;  /* 0x000000068ecc7981 */ /* 0x000124000c1e1500 */
[----:B0-----:R-:W-:-:S06]  /*57e0*/  IMAD.WIDE R142, R0, 0x2, R220 ;  /* 0x00000002008e7825 */ /* 0x001fcc00078e02dc */
[----:B------:R0:W4:Y:S04]  /*57f0*/  LDG.E.U16 R142, [R142.64] ;  /* 0x000000068e8e7981 */ /* 0x000128000c1e1500 */
[----:B------:R-:W1:Y:S01]  /*5800*/  S2R R163, SR_TID.X ;  /* 0x0000000000a37919 */ /* 0x000e620000002100 */
[----:B------:R-:W-:Y:S01]  /*5810*/  FFMA R190, R200, R190, R162 ;  /* 0x000000bec8be7223 */ /* 0x000fe200000000a2 */
[----:B-1----:R-:W-:-:S04]  /*5820*/  LOP3.LUT R162, R163, 0x1c, RZ, 0xc0, !PT ;  /* 0x0000001ca3a27812 */ /* 0x002fc800078ec0ff */
[----:B------:R-:W-:-:S05]  /*5830*/  LEA.HI R163, R162, 0x10, RZ, 0x1e ;  /* 0x00000010a2a37811 */ /* 0x000fca00078ff0ff */
[----:B0-----:R0:W1:Y:S04]  /*5840*/  LDS R143, [R163.X16+0x4000] ;  /* 0x00400000a38f7984 */ /* 0x001068000000c800 */
[----:B0-----:R-:W0:Y:S01]  /*5850*/  S2R R163, SR_TID.X ;  /* 0x0000000000a37919 */ /* 0x001e220000002100 */
[C---:B------:R-:W-:Y:S02]  /*5860*/  FMUL R108, R149.reuse, R108 ;  /* 0x0000006c956c7220 */ /* 0x040fe40000400000 */
[C---:B------:R-:W-:Y:S02]  /*5870*/  FMUL R109, R149.reuse, R109 ;  /* 0x0000006d956d7220 */ /* 0x040fe40000400000 */
[C---:B------:R-:W-:Y:S02]  /*5880*/  FMUL R60, R149.reuse, R60 ;  /* 0x0000003c953c7220 */ /* 0x040fe40000400000 */
[----:B------:R-:W-:-:S02]  /*5890*/  FMUL R61, R149, R61 ;  /* 0x0000003d953d7220 */ /* 0x000fc40000400000 */
[C---:B------:R-:W-:Y:S02]  /*58a0*/  FMUL R64, R149.reuse, R64 ;  /* 0x0000004095407220 */ /* 0x040fe40000400000 */
[C---:B------:R-:W-:Y:S02]  /*58b0*/  FMUL R65, R149.reuse, R65 ;  /* 0x0000004195417220 */ /* 0x040fe40000400000 */
[C---:B------:R-:W-:Y:S02]  /*58c0*/  FMUL R68, R149.reuse, R68 ;  /* 0x0000004495447220 */ /* 0x040fe40000400000 */
[----:B------:R-:W-:Y:S01]  /*58d0*/  FMUL R69, R149, R69 ;  /* 0x0000004595457220 */ /* 0x000fe20000400000 */
[----:B0-----:R-:W-:-:S04]  /*58e0*/  LOP3.LUT R163, R163, 0x1c, RZ, 0xc0, !PT ;  /* 0x0000001ca3a37812 */ /* 0x001fc800078ec0ff */
[----:B------:R-:W-:Y:S01]  /*58f0*/  LEA.HI R163, R163, 0x20, RZ, 0x1e ;  /* 0x00000020a3a37811 */ /* 0x000fe200078ff0ff */
[----:B-1----:R-:W-:-:S04]  /*5900*/  FFMA R189, R149, R189, R143 ;  /* 0x000000bd95bd7223 */ /* 0x002fc8000000008f */
[----:B------:R0:W1:Y:S04]  /*5910*/  LDS R149, [R163.X16+0x4000] ;  /* 0x00400000a3957984 */ /* 0x000068000000c800 */
[----:B0-----:R-:W0:Y:S01]  /*5920*/  S2R R163, SR_TID.X ;  /* 0x0000000000a37919 */ /* 0x001e220000002100 */
[----:B------:R-:W-:Y:S01]  /*5930*/  LEA.HI R162, R162, 0x18, RZ, 0x1e ;  /* 0x00000018a2a27811 */ /* 0x000fe200078ff0ff */
[C---:B------:R-:W-:Y:S02]  /*5940*/  FMUL R58, R200.reuse, R58 ;  /* 0x0000003ac83a7220 */ /* 0x040fe40000400000 */
[C---:B------:R-:W-:Y:S02]  /*5950*/  FMUL R59, R200.reuse, R59 ;  /* 0x0000003bc83b7220 */ /* 0x040fe40000400000 */
[C---:B------:R-:W-:Y:S01]  /*5960*/  FMUL R54, R200.reuse, R54 ;  /* 0x00000036c8367220 */ /* 0x040fe20000400000 */
[----:B------:R0:W2:Y:S01]  /*5970*/  LDS R143, [R162.X16+0x4000] ;  /* 0x00400000a28f7984 */ /* 0x0000a2000000c800 */
[----:B------:R-:W-:-:S02]  /*5980*/  FMUL R55, R200, R55 ;  /* 0x00000037c8377220 */ /* 0x000fc40000400000 */
[C---:B------:R-:W-:Y:S02]  /*5990*/  FMUL R50, R200.reuse, R50 ;  /* 0x00000032c8327220 */ /* 0x040fe40000400000 */
[C---:B------:R-:W-:Y:S02]  /*59a0*/  FMUL R51, R200.reuse, R51 ;  /* 0x00000033c8337220 */ /* 0x040fe40000400000 */
[C---:B------:R-:W-:Y:S02]  /*59b0*/  FMUL R126, R200.reuse, R126 ;  /* 0x0000007ec87e7220 */ /* 0x040fe40000400000 */
[----:B------:R-:W-:Y:S01]  /*59c0*/  FMUL R127, R200, R127 ;  /* 0x0000007fc87f7220 */ /* 0x000fe20000400000 */
[----:B0-----:R-:W-:-:S04]  /*59d0*/  LOP3.LUT R200, R163, 0x1c, RZ, 0xc0, !PT ;  /* 0x0000001ca3c87812 */ /* 0x001fc800078ec0ff */
[C---:B------:R-:W-:Y:S02]  /*59e0*/  LEA.HI R163, R200.reuse, 0x28, RZ, 0x1e ;  /* 0x00000028c8a37811 */ /* 0x040fe400078ff0ff */
[C---:B------:R-:W-:Y:S02]  /*59f0*/  LEA.HI R162, R200.reuse, 0x30, RZ, 0x1e ;  /* 0x00000030c8a27811 */ /* 0x040fe400078ff0ff */
[----:B------:R-:W-:Y:S01]  /*5a00*/  LEA.HI R200, R200, 0x38, RZ, 0x1e ;  /* 0x00000038c8c87811 */ /* 0x000fe200078ff0ff */
[----:B-1----:R-:W-:Y:S01]  /*5a10*/  FFMA R187, R140, R187, R149 ;  /* 0x000000bb8cbb7223 */ /* 0x002fe20000000095 */
[----:B------:R-:W-:Y:S04]  /*5a20*/  LDS R163, [R163.X16+0x4000] ;  /* 0x00400000a3a37984 */ /* 0x000fe8000000c800 */
[----:B------:R-:W-:Y:S04]  /*5a30*/  LDS R162, [R162.X16+0x4000] ;  /* 0x00400000a2a27984 */ /* 0x000fe8000000c800 */
[----:B------:R0:W-:Y:S04]  /*5a40*/  LDS R149, [R200.X16+0x4000] ;  /* 0x00400000c8957984 */ /* 0x0001e8000000c800 */
[----:B------:R-:W-:Y:S01]  /*5a50*/  BAR.SYNC.DEFER_BLOCKING 0x0 ;  /* 0x0000000000007b1d */ /* 0x000fe20000010000 */
[----:B0-----:R-:W-:-:S02]  /*5a60*/  LOP3.LUT R200, R16, 0x20, RZ, 0x3c, !PT ;  /* 0x0000002010c87812 */ /* 0x001fc400078e3cff */
[----:B------:R-:W-:Y:S02]  /*5a70*/  F2FP.PACK_AB R74, R74, R129 ;  /* 0x000000814a4a723e */ /* 0x000fe400000000ff */
[----:B------:R-:W-:Y:S02]  /*5a80*/  F2FP.PACK_AB R81, R81, R128 ;  /* 0x000000805151723e */ /* 0x000fe400000000ff */
[----:B------:R-:W-:Y:S02]  /*5a90*/  F2FP.PACK_AB R80, R80, R87 ;  /* 0x000000575050723e */ /* 0x000fe400000000ff */
[----:B------:R-:W-:Y:S01]  /*5aa0*/  F2FP.PACK_AB R79, R79, R86 ;  /* 0x000000564f4f723e */ /* 0x000fe200000000ff */
[----:B------:R-:W-:Y:S04]  /*5ab0*/  STS.U16 [R16+0x4000], R46 ;  /* 0x0040002e10007388 */ /* 0x000fe80000000400 */
[----:B------:R-:W-:Y:S04]  /*5ac0*/  STS.U16 [R16+0x4200], R45 ;  /* 0x0042002d10007388 */ /* 0x000fe80000000400 */
[----:B------:R-:W-:Y:S04]  /*5ad0*/  STS.U16 [R16+0x4400], R47 ;  /* 0x0044002f10007388 */ /* 0x000fe80000000400 */
[----:B------:R-:W-:Y:S04]  /*5ae0*/  STS.U16 [R16+0x4600], R44 ;  /* 0x0046002c10007388 */ /* 0x000fe80000000400 */
[----:B-----5:R-:W-:Y:S04]  /*5af0*/  STS.U16 [R16+0x4800], R139 ;  /* 0x0048008b10007388 */ /* 0x020fe80000000400 */
[----:B---3--:R-:W-:Y:S04]  /*5b00*/  STS.U16 [R16+0x4a00], R138 ;  /* 0x004a008a10007388 */ /* 0x008fe80000000400 */
[----:B--2---:R-:W-:Y:S04]  /*5b10*/  STS.U16 [R16+0x4c00], R137 ;  /* 0x004c008910007388 */ /* 0x004fe80000000400 */
[----:B------:R-:W-:Y:S04]  /*5b20*/  STS.U16 [R16+0x4e00], R136 ;  /* 0x004e008810007388 */ /* 0x000fe80000000400 */
[----:B------:R-:W-:Y:S04]  /*5b30*/  STS.U16 [R16+0x5000], R194 ;  /* 0x005000c210007388 */ /* 0x000fe80000000400 */
[----:B------:R-:W-:Y:S04]  /*5b40*/  STS.U16 [R16+0x5200], R196 ;  /* 0x005200c410007388 */ /* 0x000fe80000000400 */
[----:B------:R-:W-:Y:S04]  /*5b50*/  STS.U16 [R16+0x5400], R201 ;  /* 0x005400c910007388 */ /* 0x000fe80000000400 */
[----:B----4-:R-:W-:Y:S04]  /*5b60*/  STS.U16 [R16+0x5800], R209 ;  /* 0x005800d110007388 */ /* 0x010fe80000000400 */
[----:B------:R-:W-:Y:S01]  /*5b70*/  STS.U16 [R16+0x5600], R203 ;  /* 0x005600cb10007388 */ /* 0x000fe20000000400 */
[----:B------:R-:W-:-:S02]  /*5b80*/  F2FP.PACK_AB R78, R78, R85 ;  /* 0x000000554e4e723e */ /* 0x000fc400000000ff */
[----:B------:R-:W-:Y:S02]  /*5b90*/  F2FP.PACK_AB R77, R77, R84 ;  /* 0x000000544d4d723e */ /* 0x000fe400000000ff */
[----:B------:R-:W-:Y:S02]  /*5ba0*/  F2FP.PACK_AB R76, R76, R83 ;  /* 0x000000534c4c723e */ /* 0x000fe400000000ff */
[----:B------:R-:W-:Y:S01]  /*5bb0*/  F2FP.PACK_AB R75, R75, R82 ;  /* 0x000000524b4b723e */ /* 0x000fe200000000ff */
        /* <DEDUP_REMOVED lines=17> */
[----:B------:R-:W-:Y:S04]  /*5cd0*/  STS.U16 [R200+0x5d00], R217 ;  /* 0x005d00d9c8007388 */ /* 0x000fe80000000400 */
[----:B------:R-:W-:Y:S04]  /*5ce0*/  STS.U16 [R200+0x5f00], R142 ;  /* 0x005f008ec8007388 */ /* 0x000fe80000000400 */
[----:B------:R-:W-:Y:S04]  /*5cf0*/  STS [R6+0x6000], R74 ;  /* 0x0060004a06007388 */ /* 0x000fe80000000800 */
[----:B------:R-:W-:Y:S04]  /*5d00*/  STS [R6+0x6200], R81 ;  /* 0x0062005106007388 */ /* 0x000fe80000000800 */
[----:B------:R-:W-:Y:S04]  /*5d10*/  STS [R6+0x6400], R80 ;  /* 0x0064005006007388 */ /* 0x000fe80000000800 */
[----:B------:R-:W-:Y:S04]  /*5d20*/  STS [R6+0x6600], R79 ;  /* 0x0066004f06007388 */ /* 0x000fe80000000800 */
[----:B------:R-:W-:Y:S04]  /*5d30*/  STS [R6+0x6800], R78 ;  /* 0x0068004e06007388 */ /* 0x000fe80000000800 */
[----:B------:R-:W-:Y:S04]  /*5d40*/  STS [R6+0x6a00], R77 ;  /* 0x006a004d06007388 */ /* 0x000fe80000000800 */
[----:B------:R-:W-:Y:S04]  /*5d50*/  STS [R6+0x6c00], R76 ;  /* 0x006c004c06007388 */ /* 0x000fe80000000800 */
[----:B------:R-:W-:Y:S04]  /*5d60*/  STS [R6+0x6e00], R75 ;  /* 0x006e004b06007388 */ /* 0x000fe80000000800 */
[----:B------:R-:W-:Y:S06]  /*5d70*/  BAR.SYNC.DEFER_BLOCKING 0x0 ;  /* 0x0000000000007b1d */ /* 0x000fec0000010000 */
[----:B------:R-:W-:Y:S04]  /*5d80*/  LDSM.16.M88.4 R132, [R17+0x6000] ;  /* 0x006000001184783b */ /* 0x000fe80000000200 */
[----:B------:R-:W1:Y:S04]  /*5d90*/  LDSM.16.M88.4 R44, [R7+0x4000] ;  /* 0x00400000072c783b */ /* 0x000e680000000200 */
[----:B------:R-:W2:Y:S04]  /*5da0*/  LDSM.16.M88.4 R80, [R7+0x4800] ;  /* 0x004800000750783b */ /* 0x000ea80000000200 */
[----:B------:R-:W3:Y:S04]  /*5db0*/  LDSM.16.M88.4 R76, [R7+0x5000] ;  /* 0x00500000074c783b */ /* 0x000ee80000000200 */
[----:B------:R-:W4:Y:S04]  /*5dc0*/  LDSM.16.M88.4 R72, [R7+0x5800] ;  /* 0x005800000748783b */ /* 0x000f280000000200 */
[----:B------:R-:W5:Y:S04]  /*5dd0*/  LDSM.16.M88.4 R128, [R17+0x6400] ;  /* 0x006400001180783b */ /* 0x000f680000000200 */
[----:B------:R-:W0:Y:S04]  /*5de0*/  LDSM.16.M88.4 R84, [R17+0x6800] ;  /* 0x006800001154783b */ /* 0x000e280000000200 */
[----:B------:R-:W0:Y:S01]  /*5df0*/  LDSM.16.M88.4 R136, [R17+0x6c00] ;  /* 0x006c00001188783b */ /* 0x000e220000000200 */
[----:B------:R-:W-:-:S02]  /*5e00*/  FMUL R110, R141, R110 ;  /* 0x0000006e8d6e7220 */ /* 0x000fc40000400000 */
[C---:B------:R-:W-:Y:S02]  /*5e10*/  FMUL R111, R141.reuse, R111 ;  /* 0x0000006f8d6f7220 */ /* 0x040fe40000400000 */
[C---:B------:R-:W-:Y:S02]  /*5e20*/  FMUL R62, R141.reuse, R62 ;  /* 0x0000003e8d3e7220 */ /* 0x040fe40000400000 */
[C---:B------:R-:W-:Y:S02]  /*5e30*/  FMUL R63, R141.reuse, R63 ;  /* 0x0000003f8d3f7220 */ /* 0x040fe40000400000 */
[C---:B------:R-:W-:Y:S02]  /*5e40*/  FMUL R66, R141.reuse, R66 ;  /* 0x000000428d427220 */ /* 0x040fe40000400000 */
[C---:B------:R-:W-:Y:S02]  /*5e50*/  FMUL R67, R141.reuse, R67 ;  /* 0x000000438d437220 */ /* 0x040fe40000400000 */
[----:B------:R-:W-:-:S02]  /*5e60*/  FMUL R70, R141, R70 ;  /* 0x000000468d467220 */ /* 0x000fc40000400000 */
[----:B------:R-:W-:Y:S02]  /*5e70*/  FMUL R71, R141, R71 ;  /* 0x000000478d477220 */ /* 0x000fe40000400000 */
[C---:B------:R-:W-:Y:S02]  /*5e80*/  FMUL R88, R140.reuse, R88 ;  /* 0x000000588c587220 */ /* 0x040fe40000400000 */
[----:B------:R-:W-:Y:S02]  /*5e90*/  FMUL R89, R140, R89 ;  /* 0x000000598c597220 */ /* 0x000fe40000400000 */
[C---:B------:R-:W-:Y:S02]  /*5ea0*/  FMUL R90, R18.reuse, R90 ;  /* 0x0000005a125a7220 */ /* 0x040fe40000400000 */
[----:B------:R-:W-:Y:S02]  /*5eb0*/  FMUL R91, R18, R91 ;  /* 0x0000005b125b7220 */ /* 0x000fe40000400000 */
        /* <DEDUP_REMOVED lines=11> */
[----:B------:R-:W-:Y:S01]  /*5f70*/  FMUL R115, R18, R115 ;  /* 0x0000007312737220 */ /* 0x000fe20000400000 */
[----:B0-----:R-:W-:Y:S01]  /*5f80*/  LOP3.LUT R192, R17, 0x20, RZ, 0x3c, !PT ;  /* 0x0000002011c07812 */ /* 0x001fe200078e3cff */
[----:B------:R-:W-:Y:S01]  /*5f90*/  FFMA R188, R141, R188, R143 ;  /* 0x000000bc8dbc7223 */ /* 0x000fe2000000008f */
[C---:B-1----:R-:W-:Y:S03]  /*5fa0*/  HMMA.16816.F32 R56, R132.reuse, R44, R56 ;  /* 0x0000002c8438723c */ /* 0x042fe60000001838 */
[----:B------:R-:W0:Y:S05]  /*5fb0*/  LDSM.16.M88.4 R140, [R192+0x6000] ;  /* 0x00600000c08c783b */ /* 0x000e2a0000000200 */
[C---:B--2---:R-:W-:Y:S08]  /*5fc0*/  HMMA.16816.F32 R52, R132.reuse, R80, R52 ;  /* 0x000000508434723c */ /* 0x044ff00000001834 */
[C---:B---3--:R-:W-:Y:S08]  /*5fd0*/  HMMA.16816.F32 R48, R132.reuse, R76, R48 ;  /* 0x0000004c8430723c */ /* 0x048ff00000001830 */
[----:B----4-:R-:W-:Y:S01]  /*5fe0*/  HMMA.16816.F32 R124, R132, R72, R124 ;  /* 0x00000048847c723c */ /* 0x010fe2000000187c */
[----:B------:R-:W1:Y:S07]  /*5ff0*/  LDSM.16.M88.4 R132, [R192+0x6400] ;  /* 0x00640000c084783b */ /* 0x000e6e0000000200 */
[C---:B-----5:R-:W-:Y:S08]  /*6000*/  HMMA.16816.F32 R108, R128.reuse, R44, R108 ;  /* 0x0000002c806c723c */ /* 0x060ff0000000186c */
[C---:B------:R-:W-:Y:S08]  /*6010*/  HMMA.16816.F32 R60, R128.reuse, R80, R60 ;  /* 0x00000050803c723c */ /* 0x040ff0000000183c */
[C---:B------:R-:W-:Y:S08]  /*6020*/  HMMA.16816.F32 R64, R128.reuse, R76, R64 ;  /* 0x0000004c8040723c */ /* 0x040ff00000001840 */
[----:B------:R-:W-:Y:S01]  /*6030*/  HMMA.16816.F32 R68, R128, R72, R68 ;  /* 0x000000488044723c */ /* 0x000fe20000001844 */
[----:B------:R-:W2:Y:S07]  /*6040*/  LDSM.16.M88.4 R128, [R192+0x6800] ;  /* 0x00680000c080783b */ /* 0x000eae0000000200 */
[C---:B------:R-:W-:Y:S08]  /*6050*/  HMMA.16816.F32 R88, R84.reuse, R44, R88 ;  /* 0x0000002c5458723c */ /* 0x040ff00000001858 */
[C---:B------:R-:W-:Y:S08]  /*6060*/  HMMA.16816.F32 R104, R84.reuse, R80, R104 ;  /* 0x000000505468723c */ /* 0x040ff00000001868 */
[C---:B------:R-:W-:Y:S08]  /*6070*/  HMMA.16816.F32 R92, R84.reuse, R76, R92 ;  /* 0x0000004c545c723c */ /* 0x040ff0000000185c */
[----:B------:R-:W-:Y:S01]  /*6080*/  HMMA.16816.F32 R112, R84, R72, R112 ;  /* 0x000000485470723c */ /* 0x000fe20000001870 */
[----:B------:R3:W4:Y:S04]  /*6090*/  LDSM.16.M88.4 R84, [R192+0x6c00] ;  /* 0x006c0000c054783b */ /* 0x0007280000000200 */
[----:B---3--:R-:W3:Y:S01]  /*60a0*/  S2R R192, SR_CTAID.X ;  /* 0x0000000000c07919 */ /* 0x008ee20000002500 */
[----:B------:R-:W-:-:S02]  /*60b0*/  FMUL R116, R19, R116 ;  /* 0x0000007413747220 */ /* 0x000fc40000400000 */
[C---:B------:R-:W-:Y:S02]  /*60c0*/  FMUL R117, R19.reuse, R117 ;  /* 0x0000007513757220 */ /* 0x040fe40000400000 */
[C---:B------:R-:W-:Y:S02]  /*60d0*/  FMUL R118, R148.reuse, R118 ;  /* 0x0000007694767220 */ /* 0x040fe40000400000 */
[C---:B------:R-:W-:Y:S02]  /*60e0*/  FMUL R119, R148.reuse, R119 ;  /* 0x0000007794777220 */ /* 0x040fe40000400000 */
[C---:B------:R-:W-:Y:S02]  /*60f0*/  FMUL R120, R19.reuse, R120 ;  /* 0x0000007813787220 */ /* 0x040fe40000400000 */
[----:B------:R-:W-:Y:S02]  /*6100*/  FMUL R121, R19, R121 ;  /* 0x0000007913797220 */ /* 0x000fe40000400000 */
[----:B------:R-:W-:-:S02]  /*6110*/  FMUL R122, R148, R122 ;  /* 0x0000007a947a7220 */ /* 0x000fc40000400000 */
[C---:B------:R-:W-:Y:S02]  /*6120*/  FMUL R123, R148.reuse, R123 ;  /* 0x0000007b947b7220 */ /* 0x040fe40000400000 */
[C---:B------:R-:W-:Y:S02]  /*6130*/  FMUL R100, R19.reuse, R100 ;  /* 0x0000006413647220 */ /* 0x040fe40000400000 */
[C---:B------:R-:W-:Y:S02]  /*6140*/  FMUL R101, R19.reuse, R101 ;  /* 0x0000006513657220 */ /* 0x040fe40000400000 */
[C---:B------:R-:W-:Y:S02]  /*6150*/  FMUL R102, R148.reuse, R102 ;  /* 0x0000006694667220 */ /* 0x040fe40000400000 */
[----:B------:R-:W-:Y:S02]  /*6160*/  FMUL R103, R148, R103 ;  /* 0x0000006794677220 */ /* 0x000fe40000400000 */
[----:B------:R-:W-:-:S02]  /*6170*/  FMUL R96, R19, R96 ;  /* 0x0000006013607220 */ /* 0x000fc40000400000 */
[----:B------:R-:W-:Y:S02]  /*6180*/  FMUL R97, R19, R97 ;  /* 0x0000006113617220 */ /* 0x000fe40000400000 */
[C---:B------:R-:W-:Y:S02]  /*6190*/  FMUL R98, R148.reuse, R98 ;  /* 0x0000006294627220 */ /* 0x040fe40000400000 */
[----:B------:R-:W-:Y:S01]  /*61a0*/  FMUL R99, R148, R99 ;  /* 0x0000006394637220 */ /* 0x000fe20000400000 */
[----:B------:R-:W-:Y:S01]  /*61b0*/  UIADD3 UR4, UP0, UR4, 0x20, URZ ;  /* 0x0000002004047890 */ /* 0x000fe2000ff1e03f */
[----:B---3--:R-:W-:Y:S01]  /*61c0*/  IMAD.SHL.U32 R192, R192, 0x40, RZ ;  /* 0x00000040c0c07824 */ /* 0x008fe200078e00ff */
[----:B------:R-:W-:Y:S02]  /*61d0*/  HMMA.16816.F32 R116, R136, R44, R116 ;  /* 0x0000002c8874723c */ /* 0x000fe40000001874 */
[----:B------:R-:W-:Y:S02]  /*61e0*/  UIADD3.X UR5, URZ, UR5, URZ, UP0, !UPT ;  /* 0x000000053f057290 */ /* 0x000fe400087fe43f */
[----:B------:R-:W-:-:S04]  /*61f0*/  IADD3 R192, R192, 0x40, RZ ;  /* 0x00000040c0c07810 */ /* 0x000fc80007ffe0ff */
[C---:B------:R-:W-:Y:S08]  /*6200*/  HMMA.16816.F32 R120, R136.reuse, R80, R120 ;  /* 0x000000508878723c */ /* 0x040ff00000001878 */
[C---:B------:R-:W-:Y:S08]  /*6210*/  HMMA.16816.F32 R100, R136.reuse, R76, R100 ;  /* 0x0000004c8864723c */ /* 0x040ff00000001864 */
[----:B------:R-:W-:Y:S01]  /*6220*/  HMMA.16816.F32 R96, R136, R72, R96 ;  /* 0x000000488860723c */ /* 0x000fe20000001860 */
[----:B------:R-:W-:-:S02]  /*6230*/  ISETP.LE.U32.AND P0, PT, R192, UR4, PT ;  /* 0x00000004c0007c0c */ /* 0x000fc4000bf03070 */
[----:B------:R-:W-:-:S04]  /*6240*/  MOV R45, UR5 ;  /* 0x00000005002d7c02 */ /* 0x000fc80008000f00 */
[----:B------:R-:W-:Y:S01]  /*6250*/  ISETP.GE.U32.AND.EX P0, PT, R45, RZ, PT, P0 ;  /* 0x000000ff2d00720c */ /* 0x000fe20003f06100 */
[----:B------:R-:W-:Y:S01]  /*6260*/  IMAD.MOV.U32 R44, RZ, RZ, 0x20 ;  /* 0x00000020ff2c7424 */ /* 0x000fe200078e00ff */
[----:B0-----:R-:W-:Y:S01]  /*6270*/  HMMA.16816.F32 R56, R140, R46, R56 ;  /* 0x0000002e8c38723c */ /* 0x001fe20000001838 */
[----:B------:R-:W-:Y:S01]  /*6280*/  FFMA R186, R18, R186, R163 ;  /* 0x000000ba12ba7223 */ /* 0x000fe200000000a3 */
[----:B------:R-:W-:Y:S01]  /*6290*/  MOV R45, R13 ;  /* 0x0000000d002d7202 */ /* 0x000fe20000000f00 */
[C---:B------:R-:W-:Y:S01]  /*62a0*/  IMAD R2, R44.reuse, c[0x0][0x1a4], R2 ;  /* 0x000069002c027a24 */ /* 0x040fe200078e0202 */
[----:B------:R-:W-:Y:S01]  /*62b0*/  MOV R72, R10 ;  /* 0x0000000a00487202 */ /* 0x000fe20000000f00 */
[----:B------:R-:W-:-:S03]  /*62c0*/  IMAD R0, R44, c[0x0][0x1b4], R0 ;  /* 0x00006d002c007a24 */ /* 0x000fc600078e0200 */
[----:B------:R-:W-:Y:S01]  /*62d0*/  HMMA.16816.F32 R52, R140, R82, R52 ;  /* 0x000000528c34723c */ /* 0x000fe20000001834 */
[----:B------:R-:W-:Y:S02]  /*62e0*/  FFMA R185, R19, R185, R162 ;  /* 0x000000b913b97223 */ /* 0x000fe400000000a2 */
[----:B------:R-:W-:Y:S02]  /*62f0*/  FFMA R184, R148, R184, R149 ;  /* 0x000000b894b87223 */ /* 0x000fe40000000095 */
[----:B------:R-:W-:-:S03]  /*6300*/  IMAD.MOV.U32 R18, RZ, RZ, R15 ;  /* 0x000000ffff127224 */ /* 0x000fc600078e000f */
[----:B------:R-:W-:Y:S01]  /*6310*/  HMMA.16816.F32 R48, R140, R78, R48 ;  /* 0x0000004e8c30723c */ /* 0x000fe20000001830 */
[----:B------:R-:W-:Y:S02]  /*6320*/  IMAD.MOV.U32 R44, RZ, RZ, R14 ;  /* 0x000000ffff2c7224 */ /* 0x000fe400078e000e */
[----:B------:R-:W-:Y:S02]  /*6330*/  IMAD.MOV.U32 R73, RZ, RZ, R9 ;  /* 0x000000ffff497224 */ /* 0x000fe400078e0009 */
[----:B------:R-:W-:-:S03]  /*6340*/  IMAD.MOV.U32 R19, RZ, RZ, R8 ;  /* 0x000000ffff137224 */ /* 0x000fc600078e0008 */
[----:B------:R-:W-:Y:S08]  /*6350*/  HMMA.16816.F32 R124, R140, R74, R124 ;  /* 0x0000004a8c7c723c */ /* 0x000ff0000000187c */
[C---:B-1----:R-:W-:Y:S08]  /*6360*/  HMMA.16816.F32 R108, R132.reuse, R46, R108 ;  /* 0x0000002e846c723c */ /* 0x042ff0000000186c */
[C---:B------:R-:W-:Y:S08]  /*6370*/  HMMA.16816.F32 R60, R132.reuse, R82, R60 ;  /* 0x00000052843c723c */ /* 0x040ff0000000183c */
[C---:B------:R-:W-:Y:S08]  /*6380*/  HMMA.16816.F32 R64, R132.reuse, R78, R64 ;  /* 0x0000004e8440723c */ /* 0x040ff00000001840 */
[----:B------:R-:W-:Y:S08]  /*6390*/  HMMA.16816.F32 R68, R132, R74, R68 ;  /* 0x0000004a8444723c */ /* 0x000ff00000001844 */
[C---:B--2---:R-:W-:Y:S08]  /*63a0*/  HMMA.16816.F32 R88, R128.reuse, R46, R88 ;  /* 0x0000002e8058723c */ /* 0x044ff00000001858 */
[C---:B------:R-:W-:Y:S08]  /*63b0*/  HMMA.16816.F32 R104, R128.reuse, R82, R104 ;  /* 0x000000528068723c */ /* 0x040ff00000001868 */
[C---:B------:R-:W-:Y:S08]  /*63c0*/  HMMA.16816.F32 R92, R128.reuse, R78, R92 ;  /* 0x0000004e805c723c */ /* 0x040ff0000000185c */
[----:B------:R-:W-:Y:S08]  /*63d0*/  HMMA.16816.F32 R112, R128, R74, R112 ;  /* 0x0000004a8070723c */ /* 0x000ff00000001870 */
[C---:B----4-:R-:W-:Y:S08]  /*63e0*/  HMMA.16816.F32 R116, R84.reuse, R46, R116 ;  /* 0x0000002e5474723c */ /* 0x050ff00000001874 */
[----:B------:R-:W-:Y:S01]  /*63f0*/  HMMA.16816.F32 R120, R84, R82, R120 ;  /* 0x000000525478723c */ /* 0x000fe20000001878 */
[----:B------:R-:W-:-:S02]  /*6400*/  IMAD.MOV.U32 R46, RZ, RZ, R12 ;  /* 0x000000ffff2e7224 */ /* 0x000fc400078e000c */
[----:B------:R-:W-:-:S05]  /*6410*/  IMAD.MOV.U32 R47, RZ, RZ, R11 ;  /* 0x000000ffff2f7224 */ /* 0x000fca00078e000b */
[C---:B------:R-:W-:Y:S08]  /*6420*/  HMMA.16816.F32 R100, R84.reuse, R78, R100 ;  /* 0x0000004e5464723c */ /* 0x040ff00000001864 */
[----:B------:R-:W-:Y:S01]  /*6430*/  HMMA.16816.F32 R96, R84, R74, R96 ;  /* 0x0000004a5460723c */ /* 0x000fe20000001860 */
[----:B------:R-:W-:Y:S01]  /*6440*/  @P0 CALL.REL.NOINC `(.L_x_0) ;  /* 0x0000001000000944 */ /* 0x000fe20003c00000 */
[----:B------:R-:W-:Y:S06]  /*6450*/  BRA `(.L_x_19) ;  /* 0xffffcb8000007947 */ /* 0x000fec000383ffff */
.L_x_0:
[----:B------:R-:W-:-:S06]  /*6460*/  NOP ;  /* 0x0000000000007918 */ /* 0x000fcc0000000000 */
[----:B------:R-:W-:-:S03]  /*6470*/  NOP ;  /* 0x0000000000007918 */ /* 0x000fc60000000000 */
[----:B------:R-:W0:Y:S01]  /*6480*/  S2R R192, SR_CTAID.X ;  /* 0x0000000000c07919 */ /* 0x000e220000002500 */
[C---:B------:R-:W-:Y:S01]  /*6490*/  FMUL R16, R191.reuse, 8388608 ;  /* 0x4b000000bf107820 */ /* 0x040fe20000400000 */
[----:B------:R-:W-:Y:S01]  /*64a0*/  FSETP.GEU.AND P3, PT, R191, 1.175494350822287508e-38, PT ;  /* 0x00800000bf00780b */ /* 0x000fe20003f6e000 */
[C---:B------:R-:W-:Y:S01]  /*64b0*/  FMUL R7, R190.reuse, 8388608 ;  /* 0x4b000000be077820 */ /* 0x040fe20000400000 */
[----:B------:R-:W1:Y:S01]  /*64c0*/  S2R R194, SR_TID.X ;  /* 0x0000000000c27919 */ /* 0x000e620000002100 */
[----:B------:R-:W-:Y:S01]  /*64d0*/  FSETP.GEU.AND P2, PT, R190, 1.175494350822287508e-38, PT ;  /* 0x00800000be00780b */ /* 0x000fe20003f4e000 */
[----:B------:R-:W-:Y:S01]  /*64e0*/  IMAD.MOV.U32 R73, RZ, RZ, R60 ;  /* 0x000000ffff497224 */ /* 0x000fe200078e003c */
[----:B------:R-:W-:Y:S01]  /*64f0*/  FSEL R16, R16, R191, !P3 ;  /* 0x000000bf10107208 */ /* 0x000fe20005800000 */
[----:B------:R-:W2:Y:S01]  /*6500*/  S2R R75, SR_TID.X ;  /* 0x00000000004b7919 */ /* 0x000ea20000002100 */
[----:B------:R-:W-:Y:S01]  /*6510*/  FSEL R7, R7, R190, !P2 ;  /* 0x000000be07077208 */ /* 0x000fe20005000000 */
[----:B------:R-:W-:Y:S01]  /*6520*/  FMUL R40, R187, 8388608 ;  /* 0x4b000000bb287820 */ /* 0x000fe20000400000 */
[----:B------:R-:W-:Y:S01]  /*6530*/  MOV R33, R91 ;  /* 0x0000005b00217202 */ /* 0x000fe20000000f00 */
[----:B------:R-:W3:Y:S01]  /*6540*/  S2R R193, SR_CTAID.Y ;  /* 0x0000000000c17919 */ /* 0x000ee20000002600 */
[----:B------:R-:W-:Y:S01]  /*6550*/  MOV R60, R96 ;  /* 0x00000060003c7202 */ /* 0x000fe20000000f00 */
[----:B------:R-:W-:Y:S01]  /*6560*/  IMAD.MOV.U32 R35, RZ, RZ, R94 ;  /* 0x000000ffff237224 */ /* 0x000fe200078e005e */
[----:B------:R-:W-:Y:S01]  /*6570*/  FSEL R96, RZ, -23, P2 ;  /* 0xc1b80000ff607808 */ /* 0x000fe20001000000 */
[----:B------:R-:W4:Y:S01]  /*6580*/  S2R R74, SR_TID.X ;  /* 0x00000000004a7919 */ /* 0x000f220000002100 */
[----:B------:R-:W-:Y:S01]  /*6590*/  FSETP.GEU.AND P2, PT, R184, 1.175494350822287508e-38, PT ;  /* 0x00800000b800780b */ /* 0x000fe20003f4e000 */
[----:B------:R-:W-:Y:S01]  /*65a0*/  FMUL R41, R186, 8388608 ;  /* 0x4b000000ba297820 */ /* 0x000fe20000400000 */
[----:B------:R-:W-:Y:S01]  /*65b0*/  FSEL R81, RZ, -23, P3 ;  /* 0xc1b80000ff517808 */ /* 0x000fe20001800000 */
[----:B------:R-:W-:Y:S01]  /*65c0*/  IMAD.MOV.U32 R83, RZ, RZ, R51 ;  /* 0x000000ffff537224 */ /* 0x000fe200078e0033 */
[----:B------:R-:W-:Y:S01]  /*65d0*/  FSETP.GEU.AND P3, PT, R185, 1.175494350822287508e-38, PT ;  /* 0x00800000b900780b */ /* 0x000fe20003f6e000 */
[----:B------:R-:W-:Y:S01]  /*65e0*/  FMUL R39, R188, 8388608 ;  /* 0x4b000000bc277820 */ /* 0x000fe20000400000 */
[----:B------:R-:W-:Y:S01]  /*65f0*/  FSEL R44, RZ, -23, P2 ;  /* 0xc1b80000ff2c7808 */ /* 0x000fe20001000000 */
[----:B------:R-:W-:Y:S01]  /*6600*/  IMAD.MOV.U32 R131, RZ, RZ, R71 ;  /* 0x000000ffff837224 */ /* 0x000fe200078e0047 */
[----:B0-----:R-:W-:Y:S01]  /*6610*/  SHF.L.U32 R192, R192, 0x6, RZ ;  /* 0x00000006c0c07819 */ /* 0x001fe200000006ff */
[----:B------:R-:W-:Y:S01]  /*6620*/  FMUL R17, R189, 8388608 ;  /* 0x4b000000bd117820 */ /* 0x000fe20000400000 */
[----:B------:R-:W-:Y:S01]  /*6630*/  FSEL R51, RZ, -23, P3 ;  /* 0xc1b80000ff337808 */ /* 0x000fe20001800000 */
[----:B------:R-:W-:Y:S01]  /*6640*/  IMAD.MOV.U32 R135, RZ, RZ, R67 ;  /* 0x000000ffff877224 */ /* 0x000fe200078e0043 */
[----:B-1----:R-:W-:Y:S01]  /*6650*/  LOP3.LUT R4, R194, 0xc, RZ, 0xc0, !PT ;  /* 0x0000000cc2047812 */ /* 0x002fe200078ec0ff */
[----:B------:R-:W-:Y:S01]  /*6660*/  IMAD.MOV.U32 R67, RZ, RZ, R89 ;  /* 0x000000ffff437224 */ /* 0x000fe200078e0059 */
[----:B------:R-:W-:Y:S01]  /*6670*/  LOP3.LUT R192, R192, 0x3f, R194, 0xf8, !PT ;  /* 0x0000003fc0c07812 */ /* 0x000fe200078ef8c2 */
[C---:B--2---:R-:W-:Y:S01]  /*6680*/  IMAD.SHL.U32 R36, R75.reuse, 0x8, RZ ;  /* 0x000000084b247824 */ /* 0x044fe200078e00ff */
[C---:B------:R-:W-:Y:S01]  /*6690*/  LOP3.LUT R3, R75.reuse, 0x3, RZ, 0xc0, !PT ;  /* 0x000000034b037812 */ /* 0x040fe200078ec0ff */
[----:B------:R-:W-:Y:S01]  /*66a0*/  IMAD.MOV.U32 R43, RZ, RZ, R92 ;  /* 0x000000ffff2b7224 */ /* 0x000fe200078e005c */
[----:B------:R-:W-:Y:S01]  /*66b0*/  LOP3.LUT R6, R75, 0x60, RZ, 0xc0, !PT ;  /* 0x000000604b067812 */ /* 0x000fe200078ec0ff */
[----:B---3--:R-:W-:Y:S01]  /*66c0*/  IMAD R2, R193, c[0x0][0x1c0], RZ ;  /* 0x00007000c1027a24 */ /* 0x008fe200078e02ff */
[----:B------:R-:W-:Y:S01]  /*66d0*/  LOP3.LUT R0, R36, 0x78, RZ, 0xc0, !PT ;  /* 0x0000007824007812 */ /* 0x000fe200078ec0ff */
[----:B------:R-:W-:Y:S01]  /*66e0*/  IMAD R5, R4, 0x20, R3 ;  /* 0x0000002004057824 */ /* 0x000fe200078e0203 */
[----:B------:R-:W-:Y:S01]  /*66f0*/  MOV R21, R55 ;  /* 0x0000003700157202 */ /* 0x000fe20000000f00 */
[----:B------:R-:W-:Y:S01]  /*6700*/  IMAD R3, R192, c[0x0][0x1c4], RZ ;  /* 0x00007100c0037a24 */ /* 0x000fe200078e02ff */
[----:B----4-:R-:W-:Y:S01]  /*6710*/  LOP3.LUT R74, R74, 0x7f, RZ, 0xc0, !PT ;  /* 0x0000007f4a4a7812 */ /* 0x010fe200078ec0ff */
[----:B------:R-:W-:Y:S01]  /*6720*/  IMAD R29, R6, 0x20, R0 ;  /* 0x00000020061d7824 */ /* 0x000fe200078e0200 */
[----:B------:R-:W-:Y:S01]  /*6730*/  LEA R37, R5, R4, 0x4 ;  /* 0x0000000405257211 */ /* 0x000fe200078e20ff */
[----:B------:R-:W-:Y:S01]  /*6740*/  IMAD.SHL.U32 R0, R2, 0x2, RZ ;  /* 0x0000000202007824 */ /* 0x000fe200078e00ff */
[----:B------:R-:W-:Y:S01]  /*6750*/  ISETP.GE.U32.AND P0, PT, R74, 0x40, PT ;  /* 0x000000404a00780c */ /* 0x000fe20003f06070 */
[----:B------:R-:W-:Y:S01]  /*6760*/  IMAD.SHL.U32 R5, R3, 0x2, RZ ;  /* 0x0000000203057824 */ /* 0x000fe200078e00ff */
[----:B------:R-:W-:Y:S01]  /*6770*/  FSETP.GEU.AND P5, PT, R188, 1.175494350822287508e-38, PT ;  /* 0x00800000bc00780b */ /* 0x000fe20003fae000 */
[----:B------:R-:W-:Y:S01]  /*6780*/  IMAD.HI R2, R2, 0x2, RZ ;  /* 0x0000000202027827 */ /* 0x000fe200078e02ff */
[----:B------:R-:W-:Y:S01]  /*6790*/  MOV R71, R88 ;  /* 0x0000005800477202 */ /* 0x000fe20000000f00 */
[----:B------:R-:W-:Y:S01]  /*67a0*/  BAR.SYNC.DEFER_BLOCKING 0x0 ;  /* 0x0000000000007b1d */ /* 0x000fe20000010000 */
[----:B------:R-:W-:Y:S01]  /*67b0*/  IADD3 R0, P1, P4, R5, c[0x0][0x178], R0 ;  /* 0x00005e0005007a10 */ /* 0x000fe20007c3e000 */
[----:B------:R-:W-:Y:S01]  /*67c0*/  IMAD.HI R5, R3, 0x2, RZ ;  /* 0x0000000203057827 */ /* 0x000fe200078e02ff */
[----:B------:R-:W-:-:S02]  /*67d0*/  IADD3 R3, R16, -0x3f3504f3, RZ ;  /* 0xc0cafb0d10037810 */ /* 0x000fc40007ffe0ff */
[----:B------:R-:W-:Y:S01]  /*67e0*/  FSETP.GEU.AND P6, PT, R189, 1.175494350822287508e-38, PT ;  /* 0x00800000bd00780b */ /* 0x000fe20003fce000 */
[----:B------:R-:W-:Y:S01]  /*67f0*/  IMAD.MOV.U32 R74, RZ, RZ, R54 ;  /* 0x000000ffff4a7224 */ /* 0x000fe200078e0036 */
[----:B------:R-:W-:Y:S01]  /*6800*/  LOP3.LUT R91, R3, 0xff800000, RZ, 0xc0, !PT ;  /* 0xff800000035b7812 */ /* 0x000fe200078ec0ff */
[----:B------:R-:W-:Y:S01]  /*6810*/  IMAD.MOV.U32 R55, RZ, RZ, R90 ;  /* 0x000000ffff377224 */ /* 0x000fe200078e005a */
[----:B------:R-:W-:Y:S01]  /*6820*/  IADD3.X R2, R5, c[0x0][0x17c], R2, P1, P4 ;  /* 0x00005f0005027a10 */ /* 0x000fe20000fe8402 */
[----:B------:R-:W-:Y:S01]  /*6830*/  FMUL R5, R184, 8388608 ;  /* 0x4b000000b8057820 */ /* 0x000fe20000400000 */
[----:B------:R-:W-:Y:S01]  /*6840*/  IADD3 R3, R7, -0x3f3504f3, RZ ;  /* 0xc0cafb0d07037810 */ /* 0x000fe20007ffe0ff */
[----:B------:R-:W-:Y:S01]  /*6850*/  IMAD.MOV.U32 R54, RZ, RZ, R97 ;  /* 0x000000ffff367224 */ /* 0x000fe200078e0061 */
[----:B------:R-:W-:Y:S01]  /*6860*/  FSETP.GEU.AND P1, PT, R187, 1.175494350822287508e-38, PT ;  /* 0x00800000bb00780b */ /* 0x000fe20003f2e000 */
[----:B------:R-:W-:Y:S01]  /*6870*/  IMAD.MOV.U32 R133, RZ, RZ, R70 ;  /* 0x000000ffff857224 */ /* 0x000fe200078e0046 */
[----:B------:R-:W-:Y:S01]  /*6880*/  LOP3.LUT R94, R3, 0xff800000, RZ, 0xc0, !PT ;  /* 0xff800000035e7812 */ /* 0x000fe200078ec0ff */
[----:B------:R-:W-:Y:S01]  /*6890*/  FMUL R3, R185, 8388608 ;  /* 0x4b000000b9037820 */ /* 0x000fe20000400000 */
[----:B------:R-:W-:Y:S01]  /*68a0*/  FSEL R40, R40, R187, !P1 ;  /* 0x000000bb28287208 */ /* 0x000fe20004800000 */
[----:B------:R-:W-:Y:S01]  /*68b0*/  IMAD.SHL.U32 R18, R194, 0x4, RZ ;  /* 0x00000004c2127824 */ /* 0x000fe200078e00ff */
[C---:B------:R-:W-:Y:S01]  /*68c0*/  FSETP.GEU.AND P4, PT, R186.reuse, 1.175494350822287508e-38, PT ;  /* 0x00800000ba00780b */ /* 0x040fe20003f8e000 */
[----:B------:R-:W-:Y:S01]  /*68d0*/  IMAD.MOV.U32 R45, RZ, RZ, R63 ;  /* 0x000000ffff2d7224 */ /* 0x000fe200078e003f */
[----:B------:R-:W-:Y:S01]  /*68e0*/  FSEL R5, R5, R184, !P2 ;  /* 0x000000b805057208 */ /* 0x000fe20005000000 */
[----:B------:R-:W-:Y:S01]  /*68f0*/  IMAD.MOV.U32 R47, RZ, RZ, R66 ;  /* 0x000000ffff2f7224 */ /* 0x000fe200078e0042 */
[----:B------:R-:W-:Y:S01]  /*6900*/  FSEL R84, RZ, -23, P1 ;  /* 0xc1b80000ff547808 */ /* 0x000fe20000800000 */
[----:B------:R-:W-:Y:S01]  /*6910*/  IMAD.MOV.U32 R87, RZ, RZ, R64 ;  /* 0x000000ffff577224 */ /* 0x000fe200078e0040 */
[----:B------:R-:W-:Y:S01]  /*6920*/  FSETP.GT.AND P1, PT, |R185|, 8.50705917302346158658e+37, PT ;  /* 0x7e800000b900780b */ /* 0x000fe20003f24200 */
[----:B------:R-:W-:Y:S01]  /*6930*/  IMAD.MOV.U32 R72, RZ, RZ, R59 ;  /* 0x000000ffff487224 */ /* 0x000fe200078e003b */
[C---:B------:R-:W-:Y:S01]  /*6940*/  FSETP.GT.AND P2, PT, |R186|.reuse, 8.50705917302346158658e+37, PT ;  /* 0x7e800000ba00780b */ /* 0x040fe20003f44200 */
[----:B------:R-:W-:Y:S01]  /*6950*/  I2F R24, R91 ;  /* 0x0000005b00187306 */ /* 0x000fe20000201400 */
[----:B------:R-:W-:Y:S01]  /*6960*/  FSEL R41, R41, R186, !P4 ;  /* 0x000000ba29297208 */ /* 0x000fe20006000000 */
[----:B------:R-:W-:Y:S01]  /*6970*/  IMAD.MOV.U32 R19, RZ, RZ, R48 ;  /* 0x000000ffff137224 */ /* 0x000fe200078e0030 */
[----:B------:R-:W-:Y:S01]  /*6980*/  FSEL R3, R3, R185, !P3 ;  /* 0x000000b903037208 */ /* 0x000fe20005800000 */
[----:B------:R-:W-:Y:S01]  /*6990*/  IMAD.MOV.U32 R20, RZ, RZ, R49 ;  /* 0x000000ffff147224 */ /* 0x000fe200078e0031 */
[----:B------:R-:W-:Y:S01]  /*69a0*/  FSEL R85, RZ, -23, P4 ;  /* 0xc1b80000ff557808 */ /* 0x000fe20002000000 */
[----:B------:R-:W0:Y:S01]  /*69b0*/  S2R R130, SR_TID.X ;  /* 0x0000000000827919 */ /* 0x000e220000002100 */
[C---:B------:R-:W-:Y:S01]  /*69c0*/  FSETP.GEU.AND P3, PT, |R185|.reuse, 1.175494350822287508e-38, PT ;  /* 0x00800000b900780b */ /* 0x040fe20003f6e200 */
[----:B------:R-:W-:Y:S01]  /*69d0*/  I2F R23, R94 ;  /* 0x0000005e00177306 */ /* 0x000fe20000201400 */
[----:B------:R-:W-:Y:S01]  /*69e0*/  FSETP.GEU.AND P4, PT, |R186|, 1.175494350822287508e-38, PT ;  /* 0x00800000ba00780b */ /* 0x000fe20003f8e200 */
[----:B------:R-:W-:Y:S01]  /*69f0*/  @P1 FMUL R185, R185, 0.25 ;  /* 0x3e800000b9b91820 */ /* 0x000fe20000400000 */
[----:B------:R-:W-:Y:S01]  /*6a00*/  FSEL R39, R39, R188, !P5 ;  /* 0x000000bc27277208 */ /* 0x000fe20006800000 */
[----:B------:R-:W-:Y:S01]  /*6a10*/  @P1 FMUL R54, R54, 0.25 ;  /* 0x3e80000036361820 */ /* 0x000fe20000400000 */
[----:B------:R-:W-:Y:S01]  /*6a20*/  IADD3 R22, R3, -0x3f3504f3, RZ ;  /* 0xc0cafb0d03167810 */ /* 0x000fe20007ffe0ff */
[----:B------:R-:W-:Y:S01]  /*6a30*/  @P1 FMUL R60, R60, 0.25 ;  /* 0x3e8000003c3c1820 */ /* 0x000fe20000400000 */
[----:B------:R-:W-:Y:S01]  /*6a40*/  FSEL R17, R17, R189, !P6 ;  /* 0x000000bd11117208 */ /* 0x000fe20007000000 */
[----:B------:R-:W-:Y:S01]  /*6a50*/  @P1 FMUL R101, R101, 0.25 ;  /* 0x3e80000065651820 */ /* 0x000fe20000400000 */
[----:B------:R-:W-:Y:S01]  /*6a60*/  FSEL R97, RZ, -23, P6 ;  /* 0xc1b80000ff617808 */ /* 0x000fe20003000000 */
[----:B------:R-:W-:Y:S01]  /*6a70*/  @P1 FMUL R100, R100, 0.25 ;  /* 0x3e80000064641820 */ /* 0x000fe20000400000 */
[----:B------:R-:W-:Y:S01]  /*6a80*/  LOP3.LUT R22, R22, 0xff800000, RZ, 0xc0, !PT ;  /* 0xff80000016167812 */ /* 0x000fe200078ec0ff */
[----:B------:R-:W-:Y:S01]  /*6a90*/  @P1 FMUL R121, R121, 0.25 ;  /* 0x3e80000079791820 */ /* 0x000fe20000400000 */
[----:B------:R-:W-:Y:S01]  /*6aa0*/  FSETP.GT.AND P6, PT, |R184|, 8.50705917302346158658e+37, PT ;  /* 0x7e800000b800780b */ /* 0x000fe20003fc4200 */
[----:B------:R-:W-:Y:S01]  /*6ab0*/  @P1 FMUL R120, R120, 0.25 ;  /* 0x3e80000078781820 */ /* 0x000fe20000400000 */
[----:B------:R-:W-:Y:S01]  /*6ac0*/  FSEL R82, RZ, -23, P5 ;  /* 0xc1b80000ff527808 */ /* 0x000fe20002800000 */
[----:B------:R-:W-:Y:S01]  /*6ad0*/  @P1 FMUL R117, R117, 0.25 ;  /* 0x3e80000075751820 */ /* 0x000fe20000400000 */
[----:B------:R-:W-:Y:S01]  /*6ae0*/  I2F R30, R22 ;  /* 0x00000016001e7306 */ /* 0x000fe20000201400 */
[----:B------:R-:W-:Y:S01]  /*6af0*/  @P1 FMUL R116, R116, 0.25 ;  /* 0x3e80000074741820 */ /* 0x000fe20000400000 */
[----:B------:R-:W-:Y:S01]  /*6b00*/  FSETP.GT.AND P1, PT, |R187|, 8.50705917302346158658e+37, PT ;  /* 0x7e800000bb00780b */ /* 0x000fe20003f24200 */
[----:B------:R-:W-:Y:S01]  /*6b10*/  @P2 FMUL R186, R186, 0.25 ;  /* 0x3e800000baba2820 */ /* 0x000fe20000400000 */
[----:B------:R-:W-:Y:S01]  /*6b20*/  FSETP.GEU.AND P5, PT, |R184|, 1.175494350822287508e-38, PT ;  /* 0x00800000b800780b */ /* 0x000fe20003fae200 */
[----:B------:R-:W-:Y:S01]  /*6b30*/  @P2 FMUL R115, R115, 0.25 ;  /* 0x3e80000073732820 */ /* 0x000fe20000400000 */
[----:B------:R-:W-:Y:S01]  /*6b40*/  SHF.L.U32 R4, R194, 0x4, RZ ;  /* 0x00000004c2047819 */ /* 0x000fe200000006ff */
[----:B------:R-:W-:Y:S01]  /*6b50*/  @P2 FMUL R114, R114, 0.25 ;  /* 0x3e80000072722820 */ /* 0x000fe20000400000 */
[--C-:B------:R-:W-:Y:S01]  /*6b60*/  SHF.R.U32.HI R6, RZ, 0x1, R194.reuse ;  /* 0x00000001ff067819 */ /* 0x100fe200000116c2 */
[----:B------:R-:W-:Y:S01]  /*6b70*/  @P2 FMUL R95, R95, 0.25 ;  /* 0x3e8000005f5f2820 */ /* 0x000fe20000400000 */
[----:B------:R-:W-:Y:S01]  /*6b80*/  LOP3.LUT R32, R18, 0x80, RZ, 0xc0, !PT ;  /* 0x0000008012207812 */ /* 0x000fe200078ec0ff */
[----:B------:R-:W-:Y:S01]  /*6b90*/  @P2 FMUL R35, R35, 0.25 ;  /* 0x3e80000023232820 */ /* 0x000fe20000400000 */
[----:B------:R-:W-:Y:S01]  /*6ba0*/  IADD3 R89, R40, -0x3f3504f3, RZ ;  /* 0xc0cafb0d28597810 */ /* 0x000fe20007ffe0ff */
[----:B------:R-:W-:Y:S01]  /*6bb0*/  @P2 FMUL R107, R107, 0.25 ;  /* 0x3e8000006b6b2820 */ /* 0x000fe20000400000 */
[----:B------:R-:W-:Y:S01]  /*6bc0*/  LOP3.LUT R18, R36, 0x380, RZ, 0xc0, !PT ;  /* 0x0000038024127812 */ /* 0x000fe200078ec0ff */
[----:B------:R-:W-:Y:S01]  /*6bd0*/  @P2 FMUL R106, R106, 0.25 ;  /* 0x3e8000006a6a2820 */ /* 0x000fe20000400000 */
[----:B------:R-:W-:Y:S01]  /*6be0*/  SHF.R.S32.HI R34, RZ, 0x4, R194 ;  /* 0x00000004ff227819 */ /* 0x000fe200000114c2 */
[----:B------:R-:W-:Y:S01]  /*6bf0*/  @P2 FMUL R33, R33, 0.25 ;  /* 0x3e80000021212820 */ /* 0x000fe20000400000 */
[----:B------:R-:W-:Y:S01]  /*6c00*/  LOP3.LUT R4, R4, 0x70, RZ, 0xc0, !PT ;  /* 0x0000007004047812 */ /* 0x000fe200078ec0ff */
[----:B------:R-:W-:Y:S01]  /*6c10*/  @P2 FMUL R55, R55, 0.25 ;  /* 0x3e80000037372820 */ /* 0x000fe20000400000 */
[----:B------:R-:W-:Y:S01]  /*6c20*/  FSETP.GT.AND P2, PT, |R188|, 8.50705917302346158658e+37, PT ;  /* 0x7e800000bc00780b */ /* 0x000fe20003f44200 */
[----:B------:R-:W-:Y:S01]  /*6c30*/  @!P3 FMUL R185, R185, 16777216 ;  /* 0x4b800000b9b9b820 */ /* 0x000fe20000400000 */
[----:B------:R-:W-:Y:S01]  /*6c40*/  LOP3.LUT R31, R6, 0xc, RZ, 0xc0, !PT ;  /* 0x0000000c061f7812 */ /* 0x000fe200078ec0ff */
[----:B------:R-:W-:Y:S01]  /*6c50*/  @!P3 FMUL R54, R54, 16777216 ;  /* 0x4b8000003636b820 */ /* 0x000fe20000400000 */
[----:B------:R-:W-:Y:S01]  /*6c60*/  LOP3.LUT R89, R89, 0xff800000, RZ, 0xc0, !PT ;  /* 0xff80000059597812 */ /* 0x000fe200078ec0ff */
[----:B------:R-:W-:Y:S01]  /*6c70*/  @!P3 FMUL R60, R60, 16777216 ;  /* 0x4b8000003c3cb820 */ /* 0x000fe20000400000 */
[----:B------:R-:W-:Y:S01]  /*6c80*/  SGXT R6, R34, 0x1 ;  /* 0x000000012206781a */ /* 0x000fe20000000200 */
[----:B------:R-:W-:Y:S01]  /*6c90*/  @!P3 FMUL R101, R101, 16777216 ;  /* 0x4b8000006565b820 */ /* 0x000fe20000400000 */
[----:B------:R-:W-:Y:S01]  /*6ca0*/  IADD3 R4, R31, R4, R32 ;  /* 0x000000041f047210 */ /* 0x000fe20007ffe020 */
[----:B------:R-:W-:Y:S01]  /*6cb0*/  @!P3 FMUL R100, R100, 16777216 ;  /* 0x4b8000006464b820 */ /* 0x000fe20000400000 */
[----:B------:R-:W-:Y:S01]  /*6cc0*/  MOV R76, R50 ;  /* 0x00000032004c7202 */ /* 0x000fe20000000f00 */
[----:B------:R-:W-:Y:S01]  /*6cd0*/  @!P3 FMUL R121, R121, 16777216 ;  /* 0x4b8000007979b820 */ /* 0x000fe20000400000 */
[----:B------:R-:W-:Y:S01]  /*6ce0*/  I2F R27, R89 ;  /* 0x00000059001b7306 */ /* 0x000fe20000201400 */
[----:B------:R-:W-:Y:S01]  /*6cf0*/  @!P3 FMUL R120, R120, 16777216 ;  /* 0x4b8000007878b820 */ /* 0x000fe20000400000 */
[----:B------:R-:W-:Y:S01]  /*6d00*/  MOV R86, R61 ;  /* 0x0000003d00567202 */ /* 0x000fe20000000f00 */
[----:B------:R-:W-:Y:S01]  /*6d10*/  @!P3 FMUL R117, R117, 16777216 ;  /* 0x4b8000007575b820 */ /* 0x000fe20000400000 */
[----:B------:R-:W-:Y:S01]  /*6d20*/  MOV R128, R65 ;  /* 0x0000004100807202 */ /* 0x000fe20000000f00 */
[----:B------:R-:W-:Y:S01]  /*6d30*/  @!P3 FMUL R116, R116, 16777216 ;  /* 0x4b8000007474b820 */ /* 0x000fe20000400000 */
[----:B------:R-:W-:Y:S01]  /*6d40*/  FSETP.GEU.AND P3, PT, |R187|, 1.175494350822287508e-38, PT ;  /* 0x00800000bb00780b */ /* 0x000fe20003f6e200 */
[----:B------:R-:W-:Y:S01]  /*6d50*/  @!P4 FMUL R186, R186, 16777216 ;  /* 0x4b800000babac820 */ /* 0x000fe20000400000 */
[----:B------:R-:W-:Y:S01]  /*6d60*/  MOV R129, R68 ;  /* 0x0000004400817202 */ /* 0x000fe20000000f00 */
[----:B------:R-:W-:Y:S01]  /*6d70*/  @!P4 FMUL R115, R115, 16777216 ;  /* 0x4b8000007373c820 */ /* 0x000fe20000400000 */
[----:B------:R-:W-:Y:S01]  /*6d80*/  MOV R79, R58 ;  /* 0x0000003a004f7202 */ /* 0x000fe20000000f00 */
[----:B------:R-:W-:Y:S01]  /*6d90*/  @!P4 FMUL R114, R114, 16777216 ;  /* 0x4b8000007272c820 */ /* 0x000fe20000400000 */
[----:B------:R-:W1:Y:S01]  /*6da0*/  MUFU.RCP R38, R186 ;  /* 0x000000ba00267308 */ /* 0x000e620000001000 */
[----:B------:R-:W-:Y:S01]  /*6db0*/  @!P4 FMUL R95, R95, 16777216 ;  /* 0x4b8000005f5fc820 */ /* 0x000fe20000400000 */
[----:B------:R-:W-:Y:S01]  /*6dc0*/  IADD3 R90, R39, -0x3f3504f3, RZ ;  /* 0xc0cafb0d275a7810 */ /* 0x000fe20007ffe0ff */
[----:B------:R-:W-:Y:S01]  /*6dd0*/  @!P4 FMUL R35, R35, 16777216 ;  /* 0x4b8000002323c820 */ /* 0x000fe20000400000 */
[----:B------:R-:W-:Y:S01]  /*6de0*/  IADD3 R88, R17, -0x3f3504f3, RZ ;  /* 0xc0cafb0d11587810 */ /* 0x000fe20007ffe0ff */
[----:B------:R-:W-:Y:S01]  /*6df0*/  @!P4 FMUL R107, R107, 16777216 ;  /* 0x4b8000006b6bc820 */ /* 0x000fe20000400000 */
[----:B------:R-:W-:Y:S01]  /*6e00*/  LOP3.LUT R90, R90, 0xff800000, RZ, 0xc0, !PT ;  /* 0xff8000005a5a7812 */ /* 0x000fe200078ec0ff */
[----:B------:R-:W-:Y:S01]  /*6e10*/  @!P4 FMUL R106, R106, 16777216 ;  /* 0x4b8000006a6ac820 */ /* 0x000fe20000400000 */
[----:B------:R-:W-:Y:S01]  /*6e20*/  MUFU.RCP R61, R185 ;  /* 0x000000b9003d7308 */ /* 0x000fe20000001000 */
[----:B------:R-:W-:Y:S01]  /*6e30*/  @!P4 FMUL R33, R33, 16777216 ;  /* 0x4b8000002121c820 */ /* 0x000fe20000400000 */
[----:B------:R-:W-:Y:S01]  /*6e40*/  LOP3.LUT R88, R88, 0xff800000, RZ, 0xc0, !PT ;  /* 0xff80000058587812 */ /* 0x000fe200078ec0ff */
[----:B------:R-:W-:Y:S01]  /*6e50*/  @!P4 FMUL R55, R55, 16777216 ;  /* 0x4b8000003737c820 */ /* 0x000fe20000400000 */
[C---:B------:R-:W-:Y:S01]  /*6e60*/  FSETP.GEU.AND P4, PT, |R188|.reuse, 1.175494350822287508e-38, PT ;  /* 0x00800000bc00780b */ /* 0x040fe20003f8e200 */
[----:B------:R-:W-:Y:S01]  /*6e70*/  @P1 FMUL R187, R187, 0.25 ;  /* 0x3e800000bbbb1820 */ /* 0x000fe20000400000 */
[----:B------:R-:W-:Y:S01]  /*6e80*/  IADD3 R92, R41, -0x3f3504f3, RZ ;  /* 0xc0cafb0d295c7810 */ /* 0x000fe20007ffe0ff */
[----:B------:R-:W-:Y:S01]  /*6e90*/  @P2 FMUL R188, R188, 0.25 ;  /* 0x3e800000bcbc2820 */ /* 0x000fe20000400000 */
[----:B------:R-:W-:Y:S01]  /*6ea0*/  I2F R25, R90 ;  /* 0x0000005a00197306 */ /* 0x000fe20000201400 */
[----:B------:R-:W-:Y:S01]  /*6eb0*/  @!P3 FMUL R187, R187, 16777216 ;  /* 0x4b800000bbbbb820 */ /* 0x000fe20000400000 */
[----:B------:R-:W-:Y:S01]  /*6ec0*/  LOP3.LUT R92, R92, 0xff800000, RZ, 0xc0, !PT ;  /* 0xff8000005c5c7812 */ /* 0x000fe200078ec0ff */
[----:B------:R-:W-:Y:S01]  /*6ed0*/  @P1 FMUL R113, R113, 0.25 ;  /* 0x3e80000071711820 */ /* 0x000fe20000400000 */
[----:B------:R-:W-:Y:S01]  /*6ee0*/  LOP3.LUT R6, R29, 0x1008, R6, 0x78, !PT ;  /* 0x000010081d067812 */ /* 0x000fe200078e7806 */
[----:B------:R-:W-:Y:S01]  /*6ef0*/  @P1 FMUL R112, R112, 0.25 ;  /* 0x3e80000070701820 */ /* 0x000fe20000400000 */
[----:B0-----:R-:W-:Y:S01]  /*6f00*/  SHF.R.U32.HI R130, RZ, 0x6, R130 ;  /* 0x00000006ff827819 */ /* 0x001fe20000011682 */
[----:B------:R-:W-:Y:S01]  /*6f10*/  @P1 FMUL R93, R93, 0.25 ;  /* 0x3e8000005d5d1820 */ /* 0x000fe20000400000 */
[----:B------:R-:W0:Y:S01]  /*6f20*/  MUFU.RCP R80, R187 ;  /* 0x000000bb00507308 */ /* 0x000e220000001000 */
[----:B------:R-:W-:Y:S01]  /*6f30*/  @P1 FMUL R43, R43, 0.25 ;  /* 0x3e8000002b2b1820 */ /* 0x000fe20000400000 */
[----:B------:R-:W-:Y:S01]  /*6f40*/  IADD3 R64, R5, -0x3f3504f3, RZ ;  /* 0xc0cafb0d05407810 */ /* 0x000fe20007ffe0ff */
[----:B------:R-:W-:Y:S01]  /*6f50*/  @P1 FMUL R105, R105, 0.25 ;  /* 0x3e80000069691820 */ /* 0x000fe20000400000 */
[----:B------:R-:W-:Y:S01]  /*6f60*/  SGXT.U32 R130, R130, 0x1 ;  /* 0x000000018282781a */ /* 0x000fe20000000000 */
[----:B------:R-:W-:Y:S01]  /*6f70*/  @P1 FMUL R104, R104, 0.25 ;  /* 0x3e80000068681820 */ /* 0x000fe20000400000 */
[----:B------:R-:W-:Y:S01]  /*6f80*/  LOP3.LUT R64, R64, 0xff800000, RZ, 0xc0, !PT ;  /* 0xff80000040407812 */ /* 0x000fe200078ec0ff */
[----:B------:R-:W-:Y:S01]  /*6f90*/  @P1 FMUL R67, R67, 0.25 ;  /* 0x3e80000043431820 */ /* 0x000fe20000400000 */
[----:B------:R2:W-:Y:S01]  /*6fa0*/  I2F R26, R88 ;  /* 0x00000058001a7306 */ /* 0x0005e20000201400 */
[----:B------:R-:W-:Y:S01]  /*6fb0*/  @P1 FMUL R71, R71, 0.25 ;  /* 0x3e80000047471820 */ /* 0x000fe20000400000 */
[----:B------:R-:W-:Y:S01]  /*6fc0*/  FSETP.GT.AND P1, PT, |R189|, 8.50705917302346158658e+37, PT ;  /* 0x7e800000bd00780b */ /* 0x000fe20003f24200 */
[----:B------:R-:W-:Y:S01]  /*6fd0*/  @!P4 FMUL R188, R188, 16777216 ;  /* 0x4b800000bcbcc820 */ /* 0x000fe20000400000 */
[----:B------:R-:W-:Y:S01]  /*6fe0*/  LOP3.LUT R194, R194, 0x1c, RZ, 0xc0, !PT ;  /* 0x0000001cc2c27812 */ /* 0x000fe200078ec0ff */
[----:B------:R-:W-:-:S02]  /*6ff0*/  @!P3 FMUL R113, R113, 16777216 ;  /* 0x4b8000007171b820 */ /* 0x000fc40000400000 */
[----:B------:R-:W-:Y:S01]  /*7000*/  @!P3 FMUL R112, R112, 16777216 ;  /* 0x4b8000007070b820 */ /* 0x000fe20000400000 */
[----:B------:R-:W3:Y:S01]  /*7010*/  MUFU.RCP R70, R188 ;  /* 0x000000bc00467308 */ /* 0x000ee20000001000 */
[----:B------:R-:W-:Y:S01]  /*7020*/  @!P3 FMUL R93, R93, 16777216 ;  /* 0x4b8000005d5db820 */ /* 0x000fe20000400000 */
[----:B--2---:R-:W-:Y:S01]  /*7030*/  IADD3 R88, R17, -R88, RZ ;  /* 0x8000005811587210 */ /* 0x004fe20007ffe0ff */
[----:B------:R-:W-:Y:S02]  /*7040*/  @!P3 FMUL R43, R43, 16777216 ;  /* 0x4b8000002b2bb820 */ /* 0x000fe40000400000 */
[----:B------:R-:W-:Y:S02]  /*7050*/  @!P3 FMUL R105, R105, 16777216 ;  /* 0x4b8000006969b820 */ /* 0x000fe40000400000 */
[----:B------:R-:W-:Y:S01]  /*7060*/  @!P3 FMUL R104, R104, 16777216 ;  /* 0x4b8000006868b820 */ /* 0x000fe20000400000 */
[----:B------:R2:W-:Y:S01]  /*7070*/  I2F R28, R92 ;  /* 0x0000005c001c7306 */ /* 0x0005e20000201400 */
[----:B------:R-:W-:-:S02]  /*7080*/  @!P3 FMUL R67, R67, 16777216 ;  /* 0x4b8000004343b820 */ /* 0x000fc40000400000 */
[----:B------:R-:W-:Y:S01]  /*7090*/  @!P3 FMUL R71, R71, 16777216 ;  /* 0x4b8000004747b820 */ /* 0x000fe20000400000 */
[----:B------:R-:W-:Y:S01]  /*70a0*/  FSETP.GEU.AND P3, PT, |R189|, 1.175494350822287508e-38, PT ;  /* 0x00800000bd00780b */ /* 0x000fe20003f6e200 */
[----:B------:R-:W-:Y:S02]  /*70b0*/  @P2 FMUL R62, R62, 0.25 ;  /* 0x3e8000003e3e2820 */ /* 0x000fe40000400000 */
[----:B------:R-:W-:Y:S01]  /*70c0*/  @P6 FMUL R184, R184, 0.25 ;  /* 0x3e800000b8b86820 */ /* 0x000fe20000400000 */
[----:B------:R-:W-:Y:S01]  /*70d0*/  I2F R29, R64 ;  /* 0x00000040001d7306 */ /* 0x000fe20000201400 */
[----:B------:R-:W-:Y:S01]  /*70e0*/  @P2 FMUL R131, R131, 0.25 ;  /* 0x3e80000083832820 */ /* 0x000fe20000400000 */
[----:B--2---:R-:W-:Y:S01]  /*70f0*/  IADD3 R92, R41, -R92, RZ ;  /* 0x8000005c295c7210 */ /* 0x004fe20007ffe0ff */
[----:B------:R-:W-:Y:S02]  /*7100*/  @P2 FMUL R133, R133, 0.25 ;  /* 0x3e80000085852820 */ /* 0x000fe40000400000 */
[----:B------:R-:W-:-:S02]  /*7110*/  @P2 FMUL R135, R135, 0.25 ;  /* 0x3e80000087872820 */ /* 0x000fc40000400000 */
[----:B------:R-:W-:Y:S02]  /*7120*/  @P2 FMUL R47, R47, 0.25 ;  /* 0x3e8000002f2f2820 */ /* 0x000fe40000400000 */
[----:B------:R-:W-:Y:S02]  /*7130*/  @P2 FMUL R45, R45, 0.25 ;  /* 0x3e8000002d2d2820 */ /* 0x000fe40000400000 */
[----:B------:R-:W-:Y:S02]  /*7140*/  @P2 FMUL R111, R111, 0.25 ;  /* 0x3e8000006f6f2820 */ /* 0x000fe40000400000 */
[----:B------:R-:W-:Y:S01]  /*7150*/  @P2 FMUL R110, R110, 0.25 ;  /* 0x3e8000006e6e2820 */ /* 0x000fe20000400000 */
[----:B------:R-:W-:Y:S01]  /*7160*/  FSETP.GT.AND P2, PT, |R190|, 8.50705917302346158658e+37, PT ;  /* 0x7e800000be00780b */ /* 0x000fe20003f44200 */
[----:B------:R-:W-:Y:S02]  /*7170*/  @P1 FMUL R189, R189, 0.25 ;  /* 0x3e800000bdbd1820 */ /* 0x000fe40000400000 */
[----:B------:R-:W-:-:S02]  /*7180*/  @!P4 FMUL R62, R62, 16777216 ;  /* 0x4b8000003e3ec820 */ /* 0x000fc40000400000 */
[----:B------:R-:W-:Y:S02]  /*7190*/  IMAD.U32 R18, R37, 0x2, R18 ;  /* 0x0000000225127824 */ /* 0x000fe400078e0012 */
[----:B------:R-:W-:Y:S02]  /*71a0*/  @!P5 FMUL R184, R184, 16777216 ;  /* 0x4b800000b8b8d820 */ /* 0x000fe40000400000 */
[----:B------:R-:W-:Y:S02]  /*71b0*/  @!P4 FMUL R131, R131, 16777216 ;  /* 0x4b8000008383c820 */ /* 0x000fe40000400000 */
[----:B------:R-:W-:Y:S02]  /*71c0*/  @!P4 FMUL R133, R133, 16777216 ;  /* 0x4b8000008585c820 */ /* 0x000fe40000400000 */
[----:B------:R-:W-:Y:S02]  /*71d0*/  @!P4 FMUL R135, R135, 16777216 ;  /* 0x4b8000008787c820 */ /* 0x000fe40000400000 */
[----:B------:R-:W-:-:S02]  /*71e0*/  @!P4 FMUL R47, R47, 16777216 ;  /* 0x4b8000002f2fc820 */ /* 0x000fc40000400000 */
[----:B------:R-:W-:Y:S02]  /*71f0*/  @!P4 FMUL R45, R45, 16777216 ;  /* 0x4b8000002d2dc820 */ /* 0x000fe40000400000 */
[----:B------:R-:W-:Y:S02]  /*7200*/  @!P4 FMUL R111, R111, 16777216 ;  /* 0x4b8000006f6fc820 */ /* 0x000fe40000400000 */
[----:B------:R-:W-:Y:S01]  /*7210*/  @!P4 FMUL R110, R110, 16777216 ;  /* 0x4b8000006e6ec820 */ /* 0x000fe20000400000 */
[----:B------:R-:W-:Y:S01]  /*7220*/  FSETP.GEU.AND P4, PT, |R190|, 1.175494350822287508e-38, PT ;  /* 0x00800000be00780b */ /* 0x000fe20003f8e200 */
[C---:B-1----:R-:W-:Y:S02]  /*7230*/  FMUL R31, R38.reuse, R115 ;  /* 0x00000073261f7220 */ /* 0x042fe40000400000 */
[C---:B------:R-:W-:Y:S02]  /*7240*/  FMUL R36, R38.reuse, R114 ;  /* 0x0000007226247220 */ /* 0x040fe40000400000 */
[----:B------:R-:W-:-:S02]  /*7250*/  FMUL R34, R38, R95 ;  /* 0x0000005f26227220 */ /* 0x000fc40000400000 */
[C---:B------:R-:W-:Y:S02]  /*7260*/  FMUL R35, R38.reuse, R35 ;  /* 0x0000002326237220 */ /* 0x040fe40000400000 */
[C---:B------:R-:W-:Y:S02]  /*7270*/  FMUL R32, R38.reuse, R107 ;  /* 0x0000006b26207220 */ /* 0x040fe40000400000 */
[C---:B------:R-:W-:Y:S02]  /*7280*/  FMUL R37, R38.reuse, R106 ;  /* 0x0000006a26257220 */ /* 0x040fe40000400000 */
[C---:B------:R-:W-:Y:S02]  /*7290*/  FMUL R33, R38.reuse, R33 ;  /* 0x0000002126217220 */ /* 0x040fe40000400000 */
[----:B------:R-:W-:Y:S02]  /*72a0*/  @!P3 FMUL R189, R189, 16777216 ;  /* 0x4b800000bdbdb820 */ /* 0x000fe40000400000 */
[----:B------:R-:W-:-:S02]  /*72b0*/  FMUL R38, R38, R55 ;  /* 0x0000003726267220 */ /* 0x000fc40000400000 */
[----:B------:R-:W-:Y:S02]  /*72c0*/  FFMA.FTZ R51, R30, 1.1920928955078125e-07, R51 ;  /* 0x340000001e337823 */ /* 0x000fe40000010033 */
[----:B0-----:R-:W-:Y:S01]  /*72d0*/  FMUL R78, R80, R43 ;  /* 0x0000002b504e7220 */ /* 0x001fe20000400000 */
[----:B------:R-:W0:Y:S01]  /*72e0*/  MUFU.RCP R30, R184 ;  /* 0x000000b8001e7308 */ /* 0x000e220000001000 */
[C---:B---3--:R-:W-:Y:S02]  /*72f0*/  FMUL R55, R70.reuse, R62 ;  /* 0x0000003e46377220 */ /* 0x048fe40000400000 */
[C---:B------:R-:W-:Y:S02]  /*7300*/  FMUL R42, R70.reuse, R131 ;  /* 0x00000083462a7220 */ /* 0x040fe40000400000 */
[C---:B------:R-:W-:Y:S02]  /*7310*/  FMUL R46, R70.reuse, R133 ;  /* 0x00000085462e7220 */ /* 0x040fe40000400000 */
[----:B------:R-:W-:-:S02]  /*7320*/  FMUL R43, R70, R135 ;  /* 0x00000087462b7220 */ /* 0x000fc40000400000 */
[C---:B------:R-:W-:Y:S02]  /*7330*/  FMUL R47, R70.reuse, R47 ;  /* 0x0000002f462f7220 */ /* 0x040fe40000400000 */
[C---:B------:R-:W-:Y:S02]  /*7340*/  FMUL R45, R70.reuse, R45 ;  /* 0x0000002d462d7220 */ /* 0x040fe40000400000 */
[C---:B------:R-:W-:Y:S02]  /*7350*/  FMUL R50, R70.reuse, R111 ;  /* 0x0000006f46327220 */ /* 0x040fe40000400000 */
[----:B------:R-:W-:Y:S02]  /*7360*/  FMUL R62, R70, R110 ;  /* 0x0000006e463e7220 */ /* 0x000fe40000400000 */
[----:B------:R-:W1:Y:S01]  /*7370*/  MUFU.RCP R70, R189 ;  /* 0x000000bd00467308 */ /* 0x000e620000001000 */
[----:B------:R-:W-:Y:S02]  /*7380*/  @P6 FMUL R98, R98, 0.25 ;  /* 0x3e80000062626820 */ /* 0x000fe40000400000 */
[----:B------:R-:W-:-:S02]  /*7390*/  @P1 FMUL R87, R87, 0.25 ;  /* 0x3e80000057571820 */ /* 0x000fc40000400000 */
[----:B------:R-:W-:Y:S02]  /*73a0*/  @P1 FMUL R86, R86, 0.25 ;  /* 0x3e80000056561820 */ /* 0x000fe40000400000 */
[----:B------:R-:W-:Y:S02]  /*73b0*/  @P2 FMUL R190, R190, 0.25 ;  /* 0x3e800000bebe2820 */ /* 0x000fe40000400000 */
[----:B------:R-:W-:Y:S02]  /*73c0*/  @!P5 FMUL R98, R98, 16777216 ;  /* 0x4b8000006262d820 */ /* 0x000fe40000400000 */
[----:B------:R-:W-:Y:S02]  /*73d0*/  @!P3 FMUL R87, R87, 16777216 ;  /* 0x4b8000005757b820 */ /* 0x000fe40000400000 */
[----:B------:R-:W-:Y:S02]  /*73e0*/  @!P3 FMUL R86, R86, 16777216 ;  /* 0x4b8000005656b820 */ /* 0x000fe40000400000 */
[----:B------:R-:W-:-:S02]  /*73f0*/  @P1 FMUL R69, R69, 0.25 ;  /* 0x3e80000045451820 */ /* 0x000fc40000400000 */
[----:B------:R-:W-:Y:S02]  /*7400*/  @P1 FMUL R129, R129, 0.25 ;  /* 0x3e80000081811820 */ /* 0x000fe40000400000 */
[----:B------:R-:W-:Y:S02]  /*7410*/  @P1 FMUL R128, R128, 0.25 ;  /* 0x3e80000080801820 */ /* 0x000fe40000400000 */
[----:B------:R-:W-:Y:S02]  /*7420*/  @P1 FMUL R73, R73, 0.25 ;  /* 0x3e80000049491820 */ /* 0x000fe40000400000 */
[----:B------:R-:W-:Y:S02]  /*7430*/  @P1 FMUL R109, R109, 0.25 ;  /* 0x3e8000006d6d1820 */ /* 0x000fe40000400000 */
[----:B------:R-:W-:Y:S01]  /*7440*/  @P1 FMUL R108, R108, 0.25 ;  /* 0x3e8000006c6c1820 */ /* 0x000fe20000400000 */
[----:B------:R-:W-:Y:S01]  /*7450*/  FSETP.GT.AND P1, PT, |R191|, 8.50705917302346158658e+37, PT ;  /* 0x7e800000bf00780b */ /* 0x000fe20003f24200 */
[----:B------:R-:W-:-:S02]  /*7460*/  FFMA.FTZ R84, R27, 1.1920928955078125e-07, R84 ;  /* 0x340000001b547823 */ /* 0x000fc40000010054 */
[----:B------:R-:W-:Y:S02]  /*7470*/  @!P4 FMUL R190, R190, 16777216 ;  /* 0x4b800000bebec820 */ /* 0x000fe40000400000 */
[----:B0-----:R-:W-:Y:S02]  /*7480*/  FMUL R27, R30, R98 ;  /* 0x000000621e1b7220 */ /* 0x001fe40000400000 */
[C---:B-1----:R-:W-:Y:S02]  /*7490*/  FMUL R98, R70.reuse, R87 ;  /* 0x0000005746627220 */ /* 0x042fe40000400000 */
[----:B------:R-:W-:Y:S02]  /*74a0*/  FMUL R87, R70, R86 ;  /* 0x0000005646577220 */ /* 0x000fe40000400000 */
[----:B------:R-:W-:Y:S01]  /*74b0*/  @P2 FMUL R127, R127, 0.25 ;  /* 0x3e8000007f7f2820 */ /* 0x000fe20000400000 */
[----:B------:R-:W0:Y:S01]  /*74c0*/  MUFU.RCP R86, R190 ;  /* 0x000000be00567308 */ /* 0x000e220000001000 */
[----:B------:R-:W-:-:S02]  /*74d0*/  @P2 FMUL R126, R126, 0.25 ;  /* 0x3e8000007e7e2820 */ /* 0x000fc40000400000 */
[----:B------:R-:W-:Y:S02]  /*74e0*/  @P2 FMUL R83, R83, 0.25 ;  /* 0x3e80000053532820 */ /* 0x000fe40000400000 */
[----:B------:R-:W-:Y:S02]  /*74f0*/  @P2 FMUL R76, R76, 0.25 ;  /* 0x3e8000004c4c2820 */ /* 0x000fe40000400000 */
[----:B------:R-:W-:Y:S02]  /*7500*/  @P2 FMUL R21, R21, 0.25 ;  /* 0x3e80000015152820 */ /* 0x000fe40000400000 */
[----:B------:R-:W-:Y:S02]  /*7510*/  @P2 FMUL R74, R74, 0.25 ;  /* 0x3e8000004a4a2820 */ /* 0x000fe40000400000 */
[----:B------:R-:W-:Y:S02]  /*7520*/  @P2 FMUL R72, R72, 0.25 ;  /* 0x3e80000048482820 */ /* 0x000fe40000400000 */
[----:B------:R-:W-:Y:S01]  /*7530*/  @P2 FMUL R79, R79, 0.25 ;  /* 0x3e8000004f4f2820 */ /* 0x000fe20000400000 */
[C---:B------:R-:W-:Y:S01]  /*7540*/  FSETP.GEU.AND P2, PT, |R191|.reuse, 1.175494350822287508e-38, PT ;  /* 0x00800000bf00780b */ /* 0x040fe20003f4e200 */
[----:B------:R-:W-:-:S02]  /*7550*/  @P1 FMUL R191, R191, 0.25 ;  /* 0x3e800000bfbf1820 */ /* 0x000fc40000400000 */
[----:B------:R-:W-:Y:S02]  /*7560*/  @!P3 FMUL R69, R69, 16777216 ;  /* 0x4b8000004545b820 */ /* 0x000fe40000400000 */
[----:B------:R-:W-:Y:S02]  /*7570*/  @!P3 FMUL R129, R129, 16777216 ;  /* 0x4b8000008181b820 */ /* 0x000fe40000400000 */
[----:B------:R-:W-:Y:S02]  /*7580*/  @!P3 FMUL R128, R128, 16777216 ;  /* 0x4b8000008080b820 */ /* 0x000fe40000400000 */
[----:B------:R-:W-:Y:S02]  /*7590*/  @!P3 FMUL R73, R73, 16777216 ;  /* 0x4b8000004949b820 */ /* 0x000fe40000400000 */
[----:B------:R-:W-:Y:S02]  /*75a0*/  @!P3 FMUL R109, R109, 16777216 ;  /* 0x4b8000006d6db820 */ /* 0x000fe40000400000 */
[----:B------:R-:W-:Y:S01]  /*75b0*/  @!P3 FMUL R108, R108, 16777216 ;  /* 0x4b8000006c6cb820 */ /* 0x000fe20000400000 */
[----:B------:R-:W-:Y:S01]  /*75c0*/  ISETP.GE.U32.AND P3, PT, R40, 0x7f800000, PT ;  /* 0x7f8000002800780c */ /* 0x000fe20003f66070 */
[----:B------:R-:W-:-:S02]  /*75d0*/  @!P4 FMUL R83, R83, 16777216 ;  /* 0x4b8000005353c820 */ /* 0x000fc40000400000 */
[----:B------:R-:W-:Y:S02]  /*75e0*/  @!P2 FMUL R191, R191, 16777216 ;  /* 0x4b800000bfbfa820 */ /* 0x000fe40000400000 */
[----:B------:R-:W-:Y:S02]  /*75f0*/  FMUL R63, R61, R100 ;  /* 0x000000643d3f7220 */ /* 0x000fe40000400000 */
[----:B------:R-:W-:Y:S02]  /*7600*/  FMUL R68, R80, R93 ;  /* 0x0000005d50447220 */ /* 0x000fe40000400000 */
[C---:B------:R-:W-:Y:S02]  /*7610*/  FMUL R93, R70.reuse, R69 ;  /* 0x00000045465d7220 */ /* 0x040fe40000400000 */
[C---:B------:R-:W-:Y:S02]  /*7620*/  FMUL R129, R70.reuse, R129 ;  /* 0x0000008146817220 */ /* 0x040fe40000400000 */
[----:B------:R-:W-:-:S02]  /*7630*/  FMUL R128, R70, R128 ;  /* 0x0000008046807220 */ /* 0x000fc40000400000 */
[C---:B------:R-:W-:Y:S02]  /*7640*/  FMUL R95, R70.reuse, R73 ;  /* 0x00000049465f7220 */ /* 0x040fe40000400000 */
[C---:B------:R-:W-:Y:S01]  /*7650*/  FMUL R100, R70.reuse, R109 ;  /* 0x0000006d46647220 */ /* 0x040fe20000400000 */
[----:B------:R-:W-:Y:S01]  /*7660*/  F2FP.PACK_AB R109, R129, R98 ;  /* 0x00000062816d723e */ /* 0x000fe200000000ff */
[----:B------:R-:W-:Y:S01]  /*7670*/  FMUL R108, R70, R108 ;  /* 0x0000006c466c7220 */ /* 0x000fe20000400000 */
[----:B------:R-:W-:Y:S01]  /*7680*/  F2FP.PACK_AB R93, R93, R128 ;  /* 0x000000805d5d723e */ /* 0x000fe200000000ff */
[----:B0-----:R-:W-:Y:S02]  /*7690*/  FMUL R70, R86, R83 ;  /* 0x0000005356467220 */ /* 0x001fe40000400000 */
[----:B------:R-:W0:Y:S01]  /*76a0*/  MUFU.RCP R83, R191 ;  /* 0x000000bf00537308 */ /* 0x000e220000001000 */
[----:B------:R-:W-:Y:S01]  /*76b0*/  @P6 FMUL R99, R99, 0.25 ;  /* 0x3e80000063636820 */ /* 0x000fe20000400000 */
[----:B------:R-:W-:Y:S01]  /*76c0*/  F2FP.PACK_AB R108, R95, R108 ;  /* 0x0000006c5f6c723e */ /* 0x000fe200000000ff */
[----:B------:R-:W-:-:S02]  /*76d0*/  @P1 FMUL R56, R56, 0.25 ;  /* 0x3e80000038381820 */ /* 0x000fc40000400000 */
[----:B------:R-:W-:Y:S02]  /*76e0*/  @P1 FMUL R53, R53, 0.25 ;  /* 0x3e80000035351820 */ /* 0x000fe40000400000 */
[----:B------:R-:W-:Y:S01]  /*76f0*/  @P1 FMUL R57, R57, 0.25 ;  /* 0x3e80000039391820 */ /* 0x000fe20000400000 */
[----:B------:R-:W-:Y:S01]  /*7700*/  STS.64 [R6+0x80], R108 ;  /* 0x0000806c06007388 */ /* 0x000fe20000000a00 */
[----:B------:R-:W-:Y:S02]  /*7710*/  @!P5 FMUL R99, R99, 16777216 ;  /* 0x4b8000006363d820 */ /* 0x000fe40000400000 */
[----:B------:R-:W-:Y:S02]  /*7720*/  @P1 FMUL R124, R124, 0.25 ;  /* 0x3e8000007c7c1820 */ /* 0x000fe40000400000 */
[----:B------:R-:W-:Y:S02]  /*7730*/  @P1 FMUL R19, R19, 0.25 ;  /* 0x3e80000013131820 */ /* 0x000fe40000400000 */
[----:B------:R-:W-:-:S02]  /*7740*/  @!P2 FMUL R56, R56, 16777216 ;  /* 0x4b8000003838a820 */ /* 0x000fc40000400000 */
[----:B------:R-:W-:Y:S02]  /*7750*/  @!P2 FMUL R53, R53, 16777216 ;  /* 0x4b8000003535a820 */ /* 0x000fe40000400000 */
[----:B------:R-:W-:Y:S02]  /*7760*/  @!P2 FMUL R57, R57, 16777216 ;  /* 0x4b8000003939a820 */ /* 0x000fe40000400000 */
[----:B------:R-:W-:Y:S02]  /*7770*/  FFMA.FTZ R82, R25, 1.1920928955078125e-07, R82 ;  /* 0x3400000019527823 */ /* 0x000fe40000010052 */
[----:B------:R-:W-:Y:S02]  /*7780*/  FMUL R25, R30, R99 ;  /* 0x000000631e197220 */ /* 0x000fe40000400000 */
[----:B------:R-:W-:Y:S02]  /*7790*/  IMAD.IADD R90, R39, 0x1, -R90 ;  /* 0x00000001275a7824 */ /* 0x000fe400078e0a5a */
[----:B------:R-:W-:-:S02]  /*77a0*/  @P6 FMUL R103, R103, 0.25 ;  /* 0x3e80000067676820 */ /* 0x000fc40000400000 */
[----:B------:R-:W-:Y:S02]  /*77b0*/  @!P2 FMUL R124, R124, 16777216 ;  /* 0x4b8000007c7ca820 */ /* 0x000fe40000400000 */
[----:B------:R-:W-:Y:S02]  /*77c0*/  @!P2 FMUL R19, R19, 16777216 ;  /* 0x4b8000001313a820 */ /* 0x000fe40000400000 */
[----:B0-----:R-:W-:Y:S02]  /*77d0*/  FMUL R99, R83, R56 ;  /* 0x0000003853637220 */ /* 0x001fe40000400000 */
[----:B------:R-:W-:Y:S01]  /*77e0*/  FMUL R59, R61, R101 ;  /* 0x000000653d3b7220 */ /* 0x000fe20000400000 */
[----:B------:R-:W-:Y:S01]  /*77f0*/  MOV R101, 0x3dc6b27f ;  /* 0x3dc6b27f00657802 */ /* 0x000fe20000000f00 */
[C---:B------:R-:W-:Y:S02]  /*7800*/  FMUL R53, R83.reuse, R53 ;  /* 0x0000003553357220 */ /* 0x040fe40000400000 */
[----:B------:R-:W-:-:S02]  /*7810*/  FMUL R56, R83, R57 ;  /* 0x0000003953387220 */ /* 0x000fc40000400000 */
[----:B------:R-:W-:Y:S02]  /*7820*/  IMAD.IADD R91, R16, 0x1, -R91 ;  /* 0x00000001105b7824 */ /* 0x000fe400078e0a5b */
[----:B------:R-:W-:Y:S01]  /*7830*/  FADD R90, R90, -1 ;  /* 0xbf8000005a5a7421 */ /* 0x000fe20000000000 */
[----:B------:R-:W-:Y:S01]  /*7840*/  F2FP.PACK_AB R56, R53, R56 ;  /* 0x000000383538723e */ /* 0x000fe200000000ff */
[----:B------:R-:W-:Y:S02]  /*7850*/  @!P5 FMUL R103, R103, 16777216 ;  /* 0x4b8000006767d820 */ /* 0x000fe40000400000 */
[C---:B------:R-:W-:Y:S02]  /*7860*/  FMUL R124, R83.reuse, R124 ;  /* 0x0000007c537c7220 */ /* 0x040fe40000400000 */
[----:B------:R-:W-:Y:S02]  /*7870*/  FMUL R19, R83, R19 ;  /* 0x0000001353137220 */ /* 0x000fe40000400000 */
[----:B------:R-:W-:-:S02]  /*7880*/  @!P4 FMUL R127, R127, 16777216 ;  /* 0x4b8000007f7fc820 */ /* 0x000fc40000400000 */
[----:B------:R-:W-:Y:S02]  /*7890*/  @!P4 FMUL R126, R126, 16777216 ;  /* 0x4b8000007e7ec820 */ /* 0x000fe40000400000 */
[----:B------:R-:W-:Y:S02]  /*78a0*/  @!P4 FMUL R76, R76, 16777216 ;  /* 0x4b8000004c4cc820 */ /* 0x000fe40000400000 */
[----:B------:R-:W-:Y:S02]  /*78b0*/  @!P4 FMUL R21, R21, 16777216 ;  /* 0x4b8000001515c820 */ /* 0x000fe40000400000 */
[----:B------:R-:W-:Y:S02]  /*78c0*/  @!P4 FMUL R74, R74, 16777216 ;  /* 0x4b8000004a4ac820 */ /* 0x000fe40000400000 */
[----:B------:R-:W-:Y:S02]  /*78d0*/  @!P4 FMUL R72, R72, 16777216 ;  /* 0x4b8000004848c820 */ /* 0x000fe40000400000 */
[----:B------:R-:W-:Y:S01]  /*78e0*/  @!P4 FMUL R79, R79, 16777216 ;  /* 0x4b8000004f4fc820 */ /* 0x000fe20000400000 */
[----:B------:R-:W-:Y:S01]  /*78f0*/  FSETP.NEU.AND P4, PT, R16, RZ, PT ;  /* 0x000000ff1000720b */ /* 0x000fe20003f8d000 */
[----:B------:R-:W-:-:S02]  /*7900*/  FADD R88, R88, -1 ;  /* 0xbf80000058587421 */ /* 0x000fc40000000000 */
[----:B------:R-:W-:Y:S02]  /*7910*/  FFMA.FTZ R81, R24, 1.1920928955078125e-07, R81 ;  /* 0x3400000018517823 */ /* 0x000fe40000010051 */
[----:B------:R-:W-:Y:S02]  /*7920*/  FADD R91, R91, -1 ;  /* 0xbf8000005b5b7421 */ /* 0x000fe40000000000 */
[----:B------:R-:W-:Y:S02]  /*7930*/  FFMA.FTZ R53, R90, R101, -0.16845393180847167969 ;  /* 0xbe2c7f305a357423 */ /* 0x000fe40000010065 */
[----:B------:R-:W-:Y:S01]  /*7940*/  FMUL R24, R30, R103 ;  /* 0x000000671e187220 */ /* 0x000fe20000400000 */
[----:B------:R-:W-:Y:S01]  /*7950*/  F2FP.PACK_AB R103, R124, R19 ;  /* 0x000000137c67723e */ /* 0x000fe200000000ff */
[C---:B------:R-:W-:Y:S02]  /*7960*/  FMUL R65, R80.reuse, R113 ;  /* 0x0000007150417220 */ /* 0x040fe40000400000 */
[----:B------:R-:W-:-:S02]  /*7970*/  FMUL R77, R80, R112 ;  /* 0x00000070504d7220 */ /* 0x000fc40000400000 */
[C---:B------:R-:W-:Y:S02]  /*7980*/  FMUL R66, R80.reuse, R105 ;  /* 0x0000006950427220 */ /* 0x040fe40000400000 */
[C---:B------:R-:W-:Y:S02]  /*7990*/  FMUL R75, R80.reuse, R104 ;  /* 0x00000068504b7220 */ /* 0x040fe40000400000 */
[C---:B------:R-:W-:Y:S02]  /*79a0*/  FMUL R67, R80.reuse, R67 ;  /* 0x0000004350437220 */ /* 0x040fe40000400000 */
[----:B------:R-:W-:Y:S02]  /*79b0*/  FMUL R80, R80, R71 ;  /* 0x0000004750507220 */ /* 0x000fe40000400000 */
[C---:B------:R-:W-:Y:S02]  /*79c0*/  FMUL R69, R86.reuse, R127 ;  /* 0x0000007f56457220 */ /* 0x040fe40000400000 */
[C---:B------:R-:W-:Y:S01]  /*79d0*/  FMUL R73, R86.reuse, R126 ;  /* 0x0000007e56497220 */ /* 0x040fe20000400000 */
[----:B------:R-:W-:Y:S01]  /*79e0*/  F2FP.PACK_AB R80, R75, R80 ;  /* 0x000000504b50723e */ /* 0x000fe200000000ff */
[C---:B------:R-:W-:Y:S01]  /*79f0*/  FMUL R76, R86.reuse, R76 ;  /* 0x0000004c564c7220 */ /* 0x040fe20000400000 */
[----:B------:R-:W-:Y:S01]  /*7a00*/  F2FP.PACK_AB R69, R69, R70 ;  /* 0x000000464545723e */ /* 0x000fe200000000ff */
[----:B------:R-:W-:-:S02]  /*7a10*/  FMUL R71, R86, R21 ;  /* 0x0000001556477220 */ /* 0x000fc40000400000 */
[C---:B------:R-:W-:Y:S01]  /*7a20*/  FMUL R74, R86.reuse, R74 ;  /* 0x0000004a564a7220 */ /* 0x040fe20000400000 */
[----:B------:R-:W-:Y:S01]  /*7a30*/  F2FP.PACK_AB R75, R73, R76 ;  /* 0x0000004c494b723e */ /* 0x000fe200000000ff */
[C---:B------:R-:W-:Y:S01]  /*7a40*/  FMUL R72, R86.reuse, R72 ;  /* 0x0000004856487220 */ /* 0x040fe20000400000 */
[----:B------:R-:W-:Y:S01]  /*7a50*/  F2FP.PACK_AB R76, R55, R62 ;  /* 0x0000003e374c723e */ /* 0x000fe200000000ff */
[----:B------:R-:W-:Y:S02]  /*7a60*/  FMUL R79, R86, R79 ;  /* 0x0000004f564f7220 */ /* 0x000fe40000400000 */
[-C--:B------:R-:W-:Y:S02]  /*7a70*/  FFMA.FTZ R19, R88, R101.reuse, -0.16845393180847167969 ;  /* 0xbe2c7f3058137423 */ /* 0x080fe40000010065 */
[----:B------:R-:W-:Y:S01]  /*7a80*/  FFMA.FTZ R86, R91, R101, -0.16845393180847167969 ;  /* 0xbe2c7f305b567423 */ /* 0x000fe20000010065 */
[----:B------:R-:W-:Y:S01]  /*7a90*/  F2FP.PACK_AB R74, R74, R79 ;  /* 0x0000004f4a4a723e */ /* 0x000fe200000000ff */
[----:B------:R-:W-:-:S02]  /*7aa0*/  FFMA.FTZ R53, R90, R53, 0.1716887056827545166 ;  /* 0x3e2fcf2a5a357423 */ /* 0x000fc40000010035 */
[----:B------:R-:W-:Y:S02]  /*7ab0*/  FFMA.FTZ R19, R88, R19, 0.1716887056827545166 ;  /* 0x3e2fcf2a58137423 */ /* 0x000fe40000010013 */
[C---:B------:R-:W-:Y:S02]  /*7ac0*/  FFMA.FTZ R86, R91.reuse, R86, 0.1716887056827545166 ;  /* 0x3e2fcf2a5b567423 */ /* 0x040fe40000010056 */
[----:B------:R-:W-:Y:S02]  /*7ad0*/  FFMA.FTZ R53, R90, R53, -0.17900948226451873779 ;  /* 0xbe374e435a357423 */ /* 0x000fe40000010035 */
[----:B------:R-:W-:Y:S02]  /*7ae0*/  FFMA.FTZ R19, R88, R19, -0.17900948226451873779 ;  /* 0xbe374e4358137423 */ /* 0x000fe40000010013 */
[----:B------:R-:W-:Y:S02]  /*7af0*/  FFMA.FTZ R86, R91, R86, -0.17900948226451873779 ;  /* 0xbe374e435b567423 */ /* 0x000fe40000010056 */
[----:B------:R-:W-:-:S02]  /*7b00*/  FFMA.FTZ R53, R90, R53, 0.20512372255325317383 ;  /* 0x3e520bf45a357423 */ /* 0x000fc40000010035 */
[----:B------:R-:W-:Y:S02]  /*7b10*/  FFMA.FTZ R19, R88, R19, 0.20512372255325317383 ;  /* 0x3e520bf458137423 */ /* 0x000fe40000010013 */
[C---:B------:R-:W-:Y:S02]  /*7b20*/  FFMA.FTZ R86, R91.reuse, R86, 0.20512372255325317383 ;  /* 0x3e520bf45b567423 */ /* 0x040fe40000010056 */
[----:B------:R-:W-:Y:S02]  /*7b30*/  FFMA.FTZ R53, R90, R53, -0.24046532809734344482 ;  /* 0xbe763c8b5a357423 */ /* 0x000fe40000010035 */
[----:B------:R-:W-:Y:S02]  /*7b40*/  FFMA.FTZ R19, R88, R19, -0.24046532809734344482 ;  /* 0xbe763c8b58137423 */ /* 0x000fe40000010013 */
[----:B------:R-:W-:Y:S02]  /*7b50*/  FFMA.FTZ R86, R91, R86, -0.24046532809734344482 ;  /* 0xbe763c8b5b567423 */ /* 0x000fe40000010056 */
[----:B------:R-:W-:-:S02]  /*7b60*/  FFMA.FTZ R53, R90, R53, 0.28857114911079406738 ;  /* 0x3e93bf995a357423 */ /* 0x000fc40000010035 */
[----:B------:R-:W-:Y:S02]  /*7b70*/  FFMA.FTZ R19, R88, R19, 0.28857114911079406738 ;  /* 0x3e93bf9958137423 */ /* 0x000fe40000010013 */
[----:B------:R-:W-:Y:S02]  /*7b80*/  FFMA.FTZ R86, R91, R86, 0.28857114911079406738 ;  /* 0x3e93bf995b567423 */ /* 0x000fe40000010056 */
[----:B------:R-:W-:Y:S02]  /*7b90*/  FFMA.FTZ R53, R90, R53, -0.36067417263984680176 ;  /* 0xbeb8aa495a357423 */ /* 0x000fe40000010035 */
[----:B------:R-:W-:Y:S02]  /*7ba0*/  @P1 FMUL R125, R125, 0.25 ;  /* 0x3e8000007d7d1820 */ /* 0x000fe40000400000 */
[----:B------:R-:W-:Y:S02]  /*7bb0*/  @P1 FMUL R20, R20, 0.25 ;  /* 0x3e80000014141820 */ /* 0x000fe40000400000 */
[----:B------:R-:W-:-:S02]  /*7bc0*/  IMAD.IADD R94, R7, 0x1, -R94 ;  /* 0x00000001075e7824 */ /* 0x000fc400078e0a5e */
[----:B------:R-:W-:Y:S02]  /*7bd0*/  FFMA.FTZ R19, R88, R19, -0.36067417263984680176 ;  /* 0xbeb8aa4958137423 */ /* 0x000fe40000010013 */
[----:B------:R-:W-:Y:S02]  /*7be0*/  FFMA.FTZ R86, R91, R86, -0.36067417263984680176 ;  /* 0xbeb8aa495b567423 */ /* 0x000fe40000010056 */
[----:B------:R-:W-:Y:S02]  /*7bf0*/  FFMA.FTZ R53, R90, R53, 0.48089820146560668945 ;  /* 0x3ef6384a5a357423 */ /* 0x000fe40000010035 */
[----:B------:R-:W-:Y:S02]  /*7c00*/  @!P2 FMUL R125, R125, 16777216 ;  /* 0x4b8000007d7da820 */ /* 0x000fe40000400000 */
[----:B------:R-:W-:Y:S02]  /*7c10*/  @!P2 FMUL R20, R20, 16777216 ;  /* 0x4b8000001414a820 */ /* 0x000fe40000400000 */
[----:B------:R-:W-:-:S02]  /*7c20*/  FADD R94, R94, -1 ;  /* 0xbf8000005e5e7421 */ /* 0x000fc40000000000 */
[----:B------:R-:W-:Y:S01]  /*7c30*/  @P1 FMUL R52, R52, 0.25 ;  /* 0x3e80000034341820 */ /* 0x000fe20000400000 */
[----:B------:R-:W-:Y:S01]  /*7c40*/  ISETP.GE.U32.AND P1, PT, R39, 0x7f800000, PT ;  /* 0x7f8000002700780c */ /* 0x000fe20003f26070 */
[----:B------:R-:W-:Y:S02]  /*7c50*/  FFMA.FTZ R19, R88, R19, 0.48089820146560668945 ;  /* 0x3ef6384a58137423 */ /* 0x000fe40000010013 */
[----:B------:R-:W-:Y:S02]  /*7c60*/  FFMA.FTZ R86, R91, R86, 0.48089820146560668945 ;  /* 0x3ef6384a5b567423 */ /* 0x000fe40000010056 */
[----:B------:R-:W-:Y:S02]  /*7c70*/  FFMA.FTZ R53, R90, R53, -0.72134751081466674805 ;  /* 0xbf38aa3b5a357423 */ /* 0x000fe40000010035 */
[C---:B------:R-:W-:Y:S02]  /*7c80*/  FMUL R125, R83.reuse, R125 ;  /* 0x0000007d537d7220 */ /* 0x040fe40000400000 */
[----:B------:R-:W-:-:S02]  /*7c90*/  FMUL R20, R83, R20 ;  /* 0x0000001453147220 */ /* 0x000fc40000400000 */
[----:B------:R-:W-:Y:S02]  /*7ca0*/  FFMA.FTZ R21, R94, R101, -0.16845393180847167969 ;  /* 0xbe2c7f305e157423 */ /* 0x000fe40000010065 */
[----:B------:R-:W-:Y:S01]  /*7cb0*/  @!P2 FMUL R52, R52, 16777216 ;  /* 0x4b8000003434a820 */ /* 0x000fe20000400000 */
[----:B------:R-:W-:Y:S01]  /*7cc0*/  ISETP.GE.U32.AND P2, PT, R16, 0x7f800000, PT ;  /* 0x7f8000001000780c */ /* 0x000fe20003f46070 */
[----:B------:R-:W-:Y:S01]  /*7cd0*/  IMAD.IADD R89, R40, 0x1, -R89 ;  /* 0x0000000128597824 */ /* 0x000fe200078e0a59 */
[----:B------:R-:W-:Y:S01]  /*7ce0*/  F2FP.PACK_AB R57, R125, R20 ;  /* 0x000000147d39723e */ /* 0x000fe200000000ff */
[----:B------:R-:W-:Y:S02]  /*7cf0*/  FFMA.FTZ R19, R88, R19, -0.72134751081466674805 ;  /* 0xbf38aa3b58137423 */ /* 0x000fe40000010013 */
[----:B------:R-:W-:Y:S02]  /*7d00*/  FFMA.FTZ R86, R91, R86, -0.72134751081466674805 ;  /* 0xbf38aa3b5b567423 */ /* 0x000fe40000010056 */
[----:B------:R-:W-:Y:S01]  /*7d10*/  FMUL R53, R90, R53 ;  /* 0x000000355a357220 */ /* 0x000fe20000400000 */
[----:B------:R0:W-:Y:S01]  /*7d20*/  STS.64 [R6+0x200], R56 ;  /* 0x0002003806007388 */ /* 0x0001e20000000a00 */
[----:B------:R-:W-:-:S02]  /*7d30*/  FFMA.FTZ R21, R94, R21, 0.1716887056827545166 ;  /* 0x3e2fcf2a5e157423 */ /* 0x000fc40000010015 */
[----:B------:R-:W-:Y:S02]  /*7d40*/  FADD R89, R89, -1 ;  /* 0xbf80000059597421 */ /* 0x000fe40000000000 */
[----:B------:R-:W-:Y:S02]  /*7d50*/  FMUL R19, R88, R19 ;  /* 0x0000001358137220 */ /* 0x000fe40000400000 */
[----:B------:R-:W-:Y:S02]  /*7d60*/  @P6 FMUL R102, R102, 0.25 ;  /* 0x3e80000066666820 */ /* 0x000fe40000400000 */
[----:B------:R-:W-:Y:S02]  /*7d70*/  FMUL R86, R91, R86 ;  /* 0x000000565b567220 */ /* 0x000fe40000400000 */
[----:B------:R-:W-:Y:S02]  /*7d80*/  FADD R92, R92, -1 ;  /* 0xbf8000005c5c7421 */ /* 0x000fe40000000000 */
[----:B------:R-:W-:-:S02]  /*7d90*/  FMUL R53, R90, R53 ;  /* 0x000000355a357220 */ /* 0x000fc40000400000 */
[----:B------:R-:W-:Y:S02]  /*7da0*/  FFMA.FTZ R21, R94, R21, -0.17900948226451873779 ;  /* 0xbe374e435e157423 */ /* 0x000fe40000010015 */
[----:B------:R-:W-:Y:S02]  /*7db0*/  FFMA.FTZ R20, R89, R101, -0.16845393180847167969 ;  /* 0xbe2c7f3059147423 */ /* 0x000fe40000010065 */
[----:B------:R-:W-:Y:S02]  /*7dc0*/  FMUL R19, R88, R19 ;  /* 0x0000001358137220 */ /* 0x000fe40000400000 */
[----:B------:R-:W-:Y:S02]  /*7dd0*/  @!P5 FMUL R102, R102, 16777216 ;  /* 0x4b8000006666d820 */ /* 0x000fe40000400000 */
[----:B------:R-:W-:Y:S01]  /*7de0*/  FMUL R52, R83, R52 ;  /* 0x0000003453347220 */ /* 0x000fe20000400000 */
[----:B------:R-:W-:Y:S01]  /*7df0*/  F2FP.PACK_AB R83, R65, R68 ;  /* 0x000000444153723e */ /* 0x000fe200000000ff */
[----:B------:R-:W-:Y:S01]  /*7e00*/  FMUL R86, R91, R86 ;  /* 0x000000565b567220 */ /* 0x000fe20000400000 */
[----:B------:R-:W-:Y:S01]  /*7e10*/  F2FP.PACK_AB R68, R71, R72 ;  /* 0x000000484744723e */ /* 0x000fe200000000ff */
[----:B0-----:R-:W-:-:S02]  /*7e20*/  FFMA.FTZ R57, R92, R101, -0.16845393180847167969 ;  /* 0xbe2c7f305c397423 */ /* 0x001fc40000010065 */
[----:B------:R-:W-:Y:S02]  /*7e30*/  FFMA.FTZ R53, R90, 1.4426950216293334961, R53 ;  /* 0x3fb8aa3b5a357823 */ /* 0x000fe40000010035 */
[----:B------:R-:W-:Y:S02]  /*7e40*/  FFMA.FTZ R21, R94, R21, 0.20512372255325317383 ;  /* 0x3e520bf45e157423 */ /* 0x000fe40000010015 */
[----:B------:R-:W-:Y:S02]  /*7e50*/  IMAD.IADD R22, R3, 0x1, -R22 ;  /* 0x0000000103167824 */ /* 0x000fe400078e0a16 */
[----:B------:R-:W-:Y:S02]  /*7e60*/  FFMA.FTZ R85, R28, 1.1920928955078125e-07, R85 ;  /* 0x340000001c557823 */ /* 0x000fe40000010055 */
[----:B------:R-:W-:Y:S02]  /*7e70*/  FFMA.FTZ R20, R89, R20, 0.1716887056827545166 ;  /* 0x3e2fcf2a59147423 */ /* 0x000fe40000010014 */
[----:B------:R-:W-:-:S02]  /*7e80*/  FFMA.FTZ R88, R88, 1.4426950216293334961, R19 ;  /* 0x3fb8aa3b58587823 */ /* 0x000fc40000010013 */
[----:B------:R-:W-:Y:S01]  /*7e90*/  FMUL R28, R30, R102 ;  /* 0x000000661e1c7220 */ /* 0x000fe20000400000 */
[----:B------:R-:W-:Y:S01]  /*7ea0*/  F2FP.PACK_AB R102, R52, R99 ;  /* 0x000000633466723e */ /* 0x000fe200000000ff */
[----:B------:R-:W-:Y:S02]  /*7eb0*/  FFMA.FTZ R86, R91, 1.4426950216293334961, R86 ;  /* 0x3fb8aa3b5b567823 */ /* 0x000fe40000010056 */
[----:B------:R-:W-:Y:S02]  /*7ec0*/  FFMA.FTZ R57, R92, R57, 0.1716887056827545166 ;  /* 0x3e2fcf2a5c397423 */ /* 0x000fe40000010039 */
[----:B------:R-:W-:Y:S01]  /*7ed0*/  FADD R19, R82, R53 ;  /* 0x0000003552137221 */ /* 0x000fe20000000000 */
[----:B------:R-:W-:Y:S01]  /*7ee0*/  F2FP.PACK_AB R82, R66, R67 ;  /* 0x000000434252723e */ /* 0x000fe200000000ff */
[----:B------:R-:W-:Y:S01]  /*7ef0*/  @P2 IMAD.MOV.U32 R53, RZ, RZ, 0x7f800000 ;  /* 0x7f800000ff352424 */ /* 0x000fe200078e00ff */
[----:B------:R-:W-:Y:S01]  /*7f00*/  STS.64 [R6], R102 ;  /* 0x0000006606007388 */ /* 0x000fe20000000a00 */
[----:B------:R-:W-:-:S02]  /*7f10*/  FFMA.FTZ R21, R94, R21, -0.24046532809734344482 ;  /* 0xbe763c8b5e157423 */ /* 0x000fc40000010015 */
[----:B------:R-:W-:Y:S01]  /*7f20*/  FADD R52, R22, -1 ;  /* 0xbf80000016347421 */ /* 0x000fe20000000000 */
[----:B------:R-:W-:Y:S01]  /*7f30*/  STS.64 [R6+0x300], R82 ;  /* 0x0003005206007388 */ /* 0x000fe20000000a00 */
[----:B------:R-:W-:Y:S02]  /*7f40*/  FFMA.FTZ R20, R89, R20, -0.17900948226451873779 ;  /* 0xbe374e4359147423 */ /* 0x000fe40000010014 */
[----:B------:R-:W-:Y:S02]  /*7f50*/  FFMA.FTZ R57, R92, R57, -0.17900948226451873779 ;  /* 0xbe374e435c397423 */ /* 0x000fe40000010039 */
[----:B------:R-:W-:Y:S02]  /*7f60*/  FADD R81, R81, R86 ;  /* 0x0000005651517221 */ /* 0x000fe40000000000 */
[----:B------:R-:W-:Y:S01]  /*7f70*/  @P2 FFMA.FTZ R81, R16, R53, +INF ;  /* 0x7f80000010512423 */ /* 0x000fe20000010035 */
[----:B------:R-:W-:Y:S01]  /*7f80*/  FSETP.NEU.AND P2, PT, R7, RZ, PT ;  /* 0x000000ff0700720b */ /* 0x000fe20003f4d000 */
[----:B------:R-:W-:-:S02]  /*7f90*/  FFMA.FTZ R21, R94, R21, 0.28857114911079406738 ;  /* 0x3e93bf995e157423 */ /* 0x000fc40000010015 */
[----:B------:R-:W-:Y:S01]  /*7fa0*/  FFMA.FTZ R53, R52, R101, -0.16845393180847167969 ;  /* 0xbe2c7f3034357423 */ /* 0x000fe20000010065 */
[----:B------:R-:W-:Y:S01]  /*7fb0*/  FSEL R22, R81, -INF , P4 ;  /* 0xff80000051167808 */ /* 0x000fe20002000000 */
[----:B------:R-:W-:Y:S01]  /*7fc0*/  FFMA.FTZ R20, R89, R20, 0.20512372255325317383 ;  /* 0x3e520bf459147423 */ /* 0x000fe20000010014 */
[----:B------:R-:W-:Y:S01]  /*7fd0*/  ISETP.GE.U32.AND P4, PT, R41, 0x7f800000, PT ;  /* 0x7f8000002900780c */ /* 0x000fe20003f86070 */
[----:B------:R-:W-:Y:S01]  /*7fe0*/  FFMA.FTZ R57, R92, R57, 0.20512372255325317383 ;  /* 0x3e520bf45c397423 */ /* 0x000fe20000010039 */
[----:B------:R-:W-:Y:S01]  /*7ff0*/  F2FP.PACK_AB R81, R77, R78 ;  /* 0x0000004e4d51723e */ /* 0x000fe200000000ff */
[----:B------:R-:W-:Y:S01]  /*8000*/  FFMA.FTZ R21, R94, R21, -0.36067417263984680176 ;  /* 0xbeb8aa495e157423 */ /* 0x000fe20000010015 */
[----:B------:R-:W-:Y:S01]  /*8010*/  F2FP.PACK_AB R77, R46, R47 ;  /* 0x0000002f2e4d723e */ /* 0x000fe200000000ff */
[----:B------:R-:W-:Y:S02]  /*8020*/  FFMA.FTZ R53, R52, R53, 0.1716887056827545166 ;  /* 0x3e2fcf2a34357423 */ /* 0x000fe40000010035 */
[----:B------:R-:W-:Y:S01]  /*8030*/  FFMA.FTZ R20, R89, R20, -0.24046532809734344482 ;  /* 0xbe763c8b59147423 */ /* 0x000fe20000010014 */
[----:B------:R0:W-:Y:S01]  /*8040*/  STS.64 [R6+0x100], R80 ;  /* 0x0001005006007388 */ /* 0x0001e20000000a00 */
[----:B------:R-:W-:-:S02]  /*8050*/  @P6 FMUL R123, R123, 0.25 ;  /* 0x3e8000007b7b6820 */ /* 0x000fc40000400000 */
[----:B------:R-:W-:Y:S02]  /*8060*/  @P6 FMUL R122, R122, 0.25 ;  /* 0x3e8000007a7a6820 */ /* 0x000fe40000400000 */
[----:B------:R-:W-:Y:S02]  /*8070*/  @P6 FMUL R119, R119, 0.25 ;  /* 0x3e80000077776820 */ /* 0x000fe40000400000 */
[----:B------:R-:W-:Y:S01]  /*8080*/  @P6 FMUL R118, R118, 0.25 ;  /* 0x3e80000076766820 */ /* 0x000fe20000400000 */
[----:B------:R-:W-:Y:S01]  /*8090*/  ISETP.GE.U32.AND P6, PT, R17, 0x7f800000, PT ;  /* 0x7f8000001100780c */ /* 0x000fe20003fc6070 */
[----:B------:R-:W-:Y:S02]  /*80a0*/  FFMA.FTZ R57, R92, R57, -0.24046532809734344482 ;  /* 0xbe763c8b5c397423 */ /* 0x000fe40000010039 */
[----:B------:R-:W-:Y:S02]  /*80b0*/  FFMA.FTZ R21, R94, R21, 0.48089820146560668945 ;  /* 0x3ef6384a5e157423 */ /* 0x000fe40000010015 */
[----:B------:R-:W-:-:S02]  /*80c0*/  FFMA.FTZ R53, R52, R53, -0.17900948226451873779 ;  /* 0xbe374e4334357423 */ /* 0x000fc40000010035 */
[----:B------:R-:W-:Y:S02]  /*80d0*/  FFMA.FTZ R20, R89, R20, 0.28857114911079406738 ;  /* 0x3e93bf9959147423 */ /* 0x000fe40000010014 */
[----:B------:R-:W-:Y:S02]  /*80e0*/  @!P5 FMUL R123, R123, 16777216 ;  /* 0x4b8000007b7bd820 */ /* 0x000fe40000400000 */
[----:B------:R-:W-:Y:S02]  /*80f0*/  @!P5 FMUL R122, R122, 16777216 ;  /* 0x4b8000007a7ad820 */ /* 0x000fe40000400000 */
[----:B------:R-:W-:Y:S02]  /*8100*/  @!P5 FMUL R119, R119, 16777216 ;  /* 0x4b8000007777d820 */ /* 0x000fe40000400000 */
[----:B------:R-:W-:Y:S01]  /*8110*/  @!P5 FMUL R118, R118, 16777216 ;  /* 0x4b8000007676d820 */ /* 0x000fe20000400000 */
[----:B------:R-:W-:Y:S01]  /*8120*/  ISETP.GE.U32.AND P5, PT, R7, 0x7f800000, PT ;  /* 0x7f8000000700780c */ /* 0x000fe20003fa6070 */
[----:B------:R-:W-:-:S02]  /*8130*/  FFMA.FTZ R57, R92, R57, 0.28857114911079406738 ;  /* 0x3e93bf995c397423 */ /* 0x000fc40000010039 */
[----:B------:R-:W-:Y:S02]  /*8140*/  FFMA.FTZ R21, R94, R21, -0.72134751081466674805 ;  /* 0xbf38aa3b5e157423 */ /* 0x000fe40000010015 */
[----:B------:R-:W-:Y:S02]  /*8150*/  FFMA.FTZ R53, R52, R53, 0.20512372255325317383 ;  /* 0x3e520bf434357423 */ /* 0x000fe40000010035 */
[C---:B------:R-:W-:Y:S02]  /*8160*/  FFMA.FTZ R20, R89.reuse, R20, -0.36067417263984680176 ;  /* 0xbeb8aa4959147423 */ /* 0x040fe40000010014 */
[----:B------:R-:W-:Y:S02]  /*8170*/  FFMA.FTZ R57, R92, R57, -0.36067417263984680176 ;  /* 0xbeb8aa495c397423 */ /* 0x000fe40000010039 */
[----:B------:R-:W-:Y:S02]  /*8180*/  FMUL R21, R94, R21 ;  /* 0x000000155e157220 */ /* 0x000fe40000400000 */
[----:B------:R-:W-:Y:S01]  /*8190*/  FFMA.FTZ R53, R52, R53, -0.24046532809734344482 ;  /* 0xbe763c8b34357423 */ /* 0x000fe20000010035 */
[----:B------:R-:W-:Y:S01]  /*81a0*/  @P5 MOV R16, 0x7f800000 ;  /* 0x7f80000000105802 */ /* 0x000fe20000000f00 */
[----:B------:R-:W-:-:S02]  /*81b0*/  FFMA.FTZ R20, R89, R20, 0.48089820146560668945 ;  /* 0x3ef6384a59147423 */ /* 0x000fc40000010014 */
[----:B------:R-:W-:Y:S02]  /*81c0*/  FFMA.FTZ R57, R92, R57, 0.48089820146560668945 ;  /* 0x3ef6384a5c397423 */ /* 0x000fe40000010039 */
[----:B------:R-:W-:Y:S02]  /*81d0*/  FMUL R21, R94, R21 ;  /* 0x000000155e157220 */ /* 0x000fe40000400000 */
[----:B------:R-:W-:Y:S02]  /*81e0*/  FFMA.FTZ R53, R52, R53, 0.28857114911079406738 ;  /* 0x3e93bf9934357423 */ /* 0x000fe40000010035 */
[----:B------:R-:W-:Y:S02]  /*81f0*/  FFMA.FTZ R20, R89, R20, -0.72134751081466674805 ;  /* 0xbf38aa3b59147423 */ /* 0x000fe40000010014 */
[----:B------:R-:W-:Y:S02]  /*8200*/  FFMA.FTZ R57, R92, R57, -0.72134751081466674805 ;  /* 0xbf38aa3b5c397423 */ /* 0x000fe40000010039 */
[----:B------:R-:W-:-:S02]  /*8210*/  FFMA.FTZ R96, R23, 1.1920928955078125e-07, R96 ;  /* 0x3400000017607823 */ /* 0x000fc40000010060 */
[----:B------:R-:W-:Y:S02]  /*8220*/  FFMA.FTZ R21, R94, 1.4426950216293334961, R21 ;  /* 0x3fb8aa3b5e157823 */ /* 0x000fe40000010015 */
[----:B------:R-:W-:Y:S02]  /*8230*/  FFMA.FTZ R53, R52, R53, -0.36067417263984680176 ;  /* 0xbeb8aa4934357423 */ /* 0x000fe40000010035 */
[----:B------:R-:W-:Y:S02]  /*8240*/  FMUL R20, R89, R20 ;  /* 0x0000001459147220 */ /* 0x000fe40000400000 */
[----:B------:R-:W-:Y:S02]  /*8250*/  FMUL R57, R92, R57 ;  /* 0x000000395c397220 */ /* 0x000fe40000400000 */
[----:B------:R-:W-:Y:S02]  /*8260*/  FFMA.FTZ R97, R26, 1.1920928955078125e-07, R97 ;  /* 0x340000001a617823 */ /* 0x000fe40000010061 */
[----:B------:R-:W-:-:S02]  /*8270*/  FADD R96, R96, R21 ;  /* 0x0000001560607221 */ /* 0x000fc40000000000 */
[----:B------:R-:W-:Y:S02]  /*8280*/  FFMA.FTZ R53, R52, R53, 0.48089820146560668945 ;  /* 0x3ef6384a34357423 */ /* 0x000fe40000010035 */
[----:B------:R-:W-:Y:S02]  /*8290*/  FMUL R20, R89, R20 ;  /* 0x0000001459147220 */ /* 0x000fe40000400000 */
[----:B------:R-:W-:Y:S02]  /*82a0*/  @P6 IMAD.MOV.U32 R56, RZ, RZ, 0x7f800000 ;  /* 0x7f800000ff386424 */ /* 0x000fe400078e00ff */
[----:B------:R-:W-:Y:S01]  /*82b0*/  @P5 FFMA.FTZ R96, R7, R16, +INF ;  /* 0x7f80000007605423 */ /* 0x000fe20000010010 */
[----:B------:R-:W-:Y:S01]  /*82c0*/  @P3 MOV R7, 0x7f800000 ;  /* 0x7f80000000073802 */ /* 0x000fe20000000f00 */
[----:B------:R-:W-:Y:S01]  /*82d0*/  FMUL R57, R92, R57 ;  /* 0x000000395c397220 */ /* 0x000fe20000400000 */
[----:B------:R-:W-:Y:S01]  /*82e0*/  FSETP.NEU.AND P5, PT, R17, RZ, PT ;  /* 0x000000ff1100720b */ /* 0x000fe20003fad000 */
[----:B------:R-:W-:-:S02]  /*82f0*/  @P1 IMAD.MOV.U32 R16, RZ, RZ, 0x7f800000 ;  /* 0x7f800000ff101424 */ /* 0x000fc400078e00ff */
[----:B------:R-:W-:Y:S02]  /*8300*/  FADD R97, R97, R88 ;  /* 0x0000005861617221 */ /* 0x000fe40000000000 */
[----:B------:R-:W-:Y:S02]  /*8310*/  FFMA.FTZ R53, R52, R53, -0.72134751081466674805 ;  /* 0xbf38aa3b34357423 */ /* 0x000fe40000010035 */
[----:B------:R-:W-:Y:S02]  /*8320*/  FFMA.FTZ R89, R89, 1.4426950216293334961, R20 ;  /* 0x3fb8aa3b59597823 */ /* 0x000fe40000010014 */
[----:B------:R-:W-:Y:S01]  /*8330*/  @P6 FFMA.FTZ R97, R17, R56, +INF ;  /* 0x7f80000011616423 */ /* 0x000fe20000010038 */
[C---:B------:R-:W-:Y:S01]  /*8340*/  FSETP.NEU.AND P6, PT, R39.reuse, RZ, PT ;  /* 0x000000ff2700720b */ /* 0x040fe20003fcd000 */
[----:B------:R-:W-:Y:S02]  /*8350*/  FFMA.FTZ R92, R92, 1.4426950216293334961, R57 ;  /* 0x3fb8aa3b5c5c7823 */ /* 0x000fe40000010039 */
[----:B------:R-:W-:Y:S01]  /*8360*/  @P1 FFMA.FTZ R19, R39, R16, +INF ;  /* 0x7f80000027131423 */ /* 0x000fe20000010010 */
[----:B------:R-:W-:Y:S01]  /*8370*/  MOV R39, c[0x0][0x1c8] ;  /* 0x0000720000277a02 */ /* 0x000fe20000000f00 */
[----:B------:R-:W-:Y:S01]  /*8380*/  @P4 IMAD.MOV.U32 R16, RZ, RZ, 0x7f800000 ;  /* 0x7f800000ff104424 */ /* 0x000fe200078e00ff */
[----:B------:R-:W-:Y:S01]  /*8390*/  FSETP.NEU.AND P1, PT, R40, RZ, PT ;  /* 0x000000ff2800720b */ /* 0x000fe20003f2d000 */
[----:B------:R-:W-:Y:S01]  /*83a0*/  FMUL R53, R52, R53 ;  /* 0x0000003534357220 */ /* 0x000fe20000400000 */
[----:B------:R-:W-:Y:S01]  /*83b0*/  FSEL R19, R19, -INF , P6 ;  /* 0xff80000013137808 */ /* 0x000fe20003000000 */
[----:B------:R-:W-:-:S02]  /*83c0*/  IMAD R17, R130, c[0x0][0x1c8], RZ ;  /* 0x0000720082117a24 */ /* 0x000fc400078e02ff */
[----:B------:R-:W-:Y:S02]  /*83d0*/  FADD R20, R84, R89 ;  /* 0x0000005954147221 */ /* 0x000fe40000000000 */
[----:B------:R-:W-:Y:S02]  /*83e0*/  IMAD.IADD R64, R5, 0x1, -R64 ;  /* 0x0000000105407824 */ /* 0x000fe400078e0a40 */
[----:B------:R-:W-:Y:S01]  /*83f0*/  FADD R21, R85, R92 ;  /* 0x0000005c55157221 */ /* 0x000fe20000000000 */
[----:B------:R-:W-:Y:S01]  /*8400*/  F2FP.PACK_AB R92, R87, R100 ;  /* 0x00000064575c723e */ /* 0x000fe200000000ff */
[----:B------:R-:W-:Y:S01]  /*8410*/  @P3 FFMA.FTZ R20, R40, R7, +INF ;  /* 0x7f80000028143423 */ /* 0x000fe20000010007 */
[C---:B------:R-:W-:Y:S01]  /*8420*/  FSETP.NEU.AND P3, PT, R41.reuse, RZ, PT ;  /* 0x000000ff2900720b */ /* 0x040fe20003f6d000 */
[----:B------:R-:W-:Y:S01]  /*8430*/  @P4 FFMA.FTZ R21, R41, R16, +INF ;  /* 0x7f80000029154423 */ /* 0x000fe20000010010 */
[----:B------:R-:W-:Y:S01]  /*8440*/  ISETP.GE.U32.AND P4, PT, R3, 0x7f800000, PT ;  /* 0x7f8000000300780c */ /* 0x000fe20003f86070 */
[----:B------:R-:W-:Y:S01]  /*8450*/  FMUL R53, R52, R53 ;  /* 0x0000003534357220 */ /* 0x000fe20000400000 */
[----:B------:R-:W-:Y:S01]  /*8460*/  STS.64 [R6+0x280], R92 ;  /* 0x0002805c06007388 */ /* 0x000fe20000000a00 */
[----:B------:R-:W-:Y:S01]  /*8470*/  IMAD R41, R39, 0x2, R17 ;  /* 0x0000000227297824 */ /* 0x000fe200078e0211 */
[----:B------:R-:W-:Y:S01]  /*8480*/  FSEL R20, R20, -INF , P1 ;  /* 0xff80000014147808 */ /* 0x000fe20000800000 */
[----:B------:R-:W-:Y:S01]  /*8490*/  FADD R64, R64, -1 ;  /* 0xbf80000040407421 */ /* 0x000fe20000000000 */
[----:B------:R-:W-:Y:S01]  /*84a0*/  FSEL R21, R21, -INF , P3 ;  /* 0xff80000015157808 */ /* 0x000fe20001800000 */
[----:B------:R-:W-:Y:S01]  /*84b0*/  FFMA.FTZ R52, R52, 1.4426950216293334961, R53 ;  /* 0x3fb8aa3b34347823 */ /* 0x000fe20000010035 */
[----:B------:R-:W-:Y:S01]  /*84c0*/  LEA R53, R39, R41, 0x1 ;  /* 0x0000002927357211 */ /* 0x000fe200078e08ff */
[----:B------:R-:W-:-:S02]  /*84d0*/  FFMA.FTZ R7, R64, R101, -0.16845393180847167969 ;  /* 0xbe2c7f3040077423 */ /* 0x000fc40000010065 */
[C---:B------:R-:W-:Y:S02]  /*84e0*/  FMUL R48, R61.reuse, R121 ;  /* 0x000000793d307220 */ /* 0x040fe40000400000 */
[----:B------:R-:W-:Y:S02]  /*84f0*/  FMUL R49, R61, R117 ;  /* 0x000000753d317220 */ /* 0x000fe40000400000 */
[----:B------:R-:W-:Y:S02]  /*8500*/  FFMA.FTZ R7, R64, R7, 0.1716887056827545166 ;  /* 0x3e2fcf2a40077423 */ /* 0x000fe40000010007 */
[----:B------:R-:W-:Y:S01]  /*8510*/  IMAD R57, R39, 0x2, R53 ;  /* 0x0000000227397824 */ /* 0x000fe200078e0235 */
[----:B0-----:R-:W-:Y:S01]  /*8520*/  F2FP.PACK_AB R80, R48, R49 ;  /* 0x000000313050723e */ /* 0x001fe200000000ff */
[----:B------:R-:W-:Y:S02]  /*8530*/  FMUL R54, R61, R54 ;  /* 0x000000363d367220 */ /* 0x000fe40000400000 */
[----:B------:R-:W-:-:S02]  /*8540*/  FFMA.FTZ R7, R64, R7, -0.17900948226451873779 ;  /* 0xbe374e4340077423 */ /* 0x000fc40000010007 */
[----:B------:R-:W-:Y:S01]  /*8550*/  IMAD R49, R39, 0x2, R57 ;  /* 0x0000000227317824 */ /* 0x000fe200078e0239 */
[----:B------:R-:W-:Y:S01]  /*8560*/  F2FP.PACK_AB R81, R54, R59 ;  /* 0x0000003b3651723e */ /* 0x000fe200000000ff */
[C---:B------:R-:W-:Y:S01]  /*8570*/  FMUL R60, R61.reuse, R60 ;  /* 0x0000003c3d3c7220 */ /* 0x040fe20000400000 */
[----:B------:R-:W-:Y:S01]  /*8580*/  LOP3.LUT R54, R6, 0x10, RZ, 0x3c, !PT ;  /* 0x0000001006367812 */ /* 0x000fe200078e3cff */
[----:B------:R-:W-:Y:S01]  /*8590*/  FMUL R58, R61, R120 ;  /* 0x000000783d3a7220 */ /* 0x000fe20000400000 */
[----:B------:R-:W-:Y:S01]  /*85a0*/  LEA R59, R39, R49, 0x1 ;  /* 0x00000031273b7211 */ /* 0x000fe200078e08ff */
[----:B------:R-:W-:Y:S01]  /*85b0*/  FFMA.FTZ R7, R64, R7, 0.20512372255325317383 ;  /* 0x3e520bf440077423 */ /* 0x000fe20000010007 */
[----:B------:R-:W-:Y:S01]  /*85c0*/  F2FP.PACK_AB R67, R60, R63 ;  /* 0x0000003f3c43723e */ /* 0x000fe200000000ff */
[----:B------:R-:W-:Y:S01]  /*85d0*/  FMUL R61, R61, R116 ;  /* 0x000000743d3d7220 */ /* 0x000fe20000400000 */
[----:B------:R0:W-:Y:S01]  /*85e0*/  STS.64 [R6+0x380], R80 ;  /* 0x0003805006007388 */ /* 0x0001e20000000a00 */
[----:B------:R-:W-:-:S02]  /*85f0*/  FFMA.FTZ R7, R64, R7, -0.24046532809734344482 ;  /* 0xbe763c8b40077423 */ /* 0x000fc40000010007 */
[----:B------:R-:W-:Y:S01]  /*8600*/  @P4 IMAD.MOV.U32 R16, RZ, RZ, 0x7f800000 ;  /* 0x7f800000ff104424 */ /* 0x000fe200078e00ff */
[----:B------:R-:W-:Y:S01]  /*8610*/  F2FP.PACK_AB R66, R58, R61 ;  /* 0x0000003d3a42723e */ /* 0x000fe200000000ff */
[C---:B------:R-:W-:Y:S02]  /*8620*/  IMAD R61, R39.reuse, 0x2, R59 ;  /* 0x00000002273d7824 */ /* 0x040fe400078e023b */
[C---:B------:R-:W-:Y:S02]  /*8630*/  FFMA.FTZ R7, R64.reuse, R7, 0.28857114911079406738 ;  /* 0x3e93bf9940077423 */ /* 0x040fe40000010007 */
[C---:B------:R-:W-:Y:S01]  /*8640*/  IMAD R63, R39.reuse, 0x2, R61 ;  /* 0x00000002273f7824 */ /* 0x040fe200078e023d */
[----:B------:R1:W-:Y:S01]  /*8650*/  STS.64 [R6+0x180], R66 ;  /* 0x0001804206007388 */ /* 0x0003e20000000a00 */
[----:B------:R-:W-:Y:S01]  /*8660*/  FFMA.FTZ R7, R64, R7, -0.36067417263984680176 ;  /* 0xbeb8aa4940077423 */ /* 0x000fe20000010007 */
[----:B0-----:R-:W-:Y:S01]  /*8670*/  F2FP.PACK_AB R81, R42, R43 ;  /* 0x0000002b2a51723e */ /* 0x001fe200000000ff */
[----:B------:R-:W-:Y:S01]  /*8680*/  IMAD R65, R39, 0x2, R63 ;  /* 0x0000000227417824 */ /* 0x000fe200078e023f */
[----:B------:R0:W-:Y:S01]  /*8690*/  STS.64 [R54+0x2200], R68 ;  /* 0x0022004436007388 */ /* 0x0001e20000000a00 */
[----:B------:R-:W-:Y:S01]  /*86a0*/  FFMA.FTZ R7, R64, R7, 0.48089820146560668945 ;  /* 0x3ef6384a40077423 */ /* 0x000fe20000010007 */
[----:B------:R-:W-:Y:S01]  /*86b0*/  F2FP.PACK_AB R80, R45, R50 ;  /* 0x000000322d50723e */ /* 0x000fe200000000ff */
[----:B------:R-:W-:Y:S01]  /*86c0*/  FADD R51, R51, R52 ;  /* 0x0000003433337221 */ /* 0x000fe20000000000 */
[----:B------:R-:W-:Y:S01]  /*86d0*/  F2FP.PACK_AB R45, R36, R35 ;  /* 0x00000023242d723e */ /* 0x000fe200000000ff */
[----:B------:R-:W-:Y:S01]  /*86e0*/  @P4 FFMA.FTZ R51, R3, R16, +INF ;  /* 0x7f80000003334423 */ /* 0x000fe20000010010 */
[----:B------:R-:W-:Y:S01]  /*86f0*/  ISETP.GE.U32.AND P4, PT, R5, 0x7f800000, PT ;  /* 0x7f8000000500780c */ /* 0x000fe20003f86070 */
[----:B------:R-:W-:Y:S01]  /*8700*/  FFMA.FTZ R7, R64, R7, -0.72134751081466674805 ;  /* 0xbf38aa3b40077423 */ /* 0x000fe20000010007 */
[----:B------:R-:W-:Y:S01]  /*8710*/  F2FP.PACK_AB R52, R32, R33 ;  /* 0x000000212034723e */ /* 0x000fe200000000ff */
[----:B-1----:R-:W-:Y:S01]  /*8720*/  IMAD R67, R39, 0x2, R65 ;  /* 0x0000000227437824 */ /* 0x002fe200078e0241 */
[----:B------:R-:W-:Y:S01]  /*8730*/  STS.64 [R54+0x2000], R74 ;  /* 0x0020004a36007388 */ /* 0x000fe20000000a00 */
[----:B------:R-:W-:Y:S01]  /*8740*/  FMUL R7, R64, R7 ;  /* 0x0000000740077220 */ /* 0x000fe20000400000 */
[----:B------:R-:W-:Y:S01]  /*8750*/  LOP3.LUT R50, R18, 0x18, RZ, 0x3c, !PT ;  /* 0x0000001812327812 */ /* 0x000fe200078e3cff */
[----:B------:R-:W-:Y:S01]  /*8760*/  FFMA.FTZ R44, R29, 1.1920928955078125e-07, R44 ;  /* 0x340000001d2c7823 */ /* 0x000fe2000001002c */
[----:B------:R-:W-:Y:S01]  /*8770*/  LEA R47, R39, R67, 0x1 ;  /* 0x00000043272f7211 */ /* 0x000fe200078e08ff */
[----:B------:R-:W-:Y:S01]  /*8780*/  FMUL R7, R64, R7 ;  /* 0x0000000740077220 */ /* 0x000fe20000400000 */
[----:B------:R-:W-:Y:S01]  /*8790*/  STS.64 [R54+0x2080], R76 ;  /* 0x0020804c36007388 */ /* 0x000fe20000000a00 */
[----:B------:R-:W-:-:S02]  /*87a0*/  FMUL R23, R30, R123 ;  /* 0x0000007b1e177220 */ /* 0x000fc40000400000 */
[C---:B------:R-:W-:Y:S01]  /*87b0*/  IMAD R55, R39.reuse, 0x2, R47 ;  /* 0x0000000227377824 */ /* 0x040fe200078e022f */
[----:B------:R-:W-:Y:S01]  /*87c0*/  @P4 MOV R16, 0x7f800000 ;  /* 0x7f80000000104802 */ /* 0x000fe20000000f00 */
[----:B------:R-:W-:Y:S01]  /*87d0*/  FFMA.FTZ R7, R64, 1.4426950216293334961, R7 ;  /* 0x3fb8aa3b40077823 */ /* 0x000fe20000010007 */
[----:B------:R-:W-:Y:S01]  /*87e0*/  STS.64 [R54+0x2280], R80 ;  /* 0x0022805036007388 */ /* 0x000fe20000000a00 */
[----:B0-----:R-:W-:Y:S02]  /*87f0*/  IMAD R69, R39, 0x2, R55 ;  /* 0x0000000227457824 */ /* 0x001fe400078e0237 */
[----:B------:R-:W-:Y:S01]  /*8800*/  FADD R70, R44, R7 ;  /* 0x000000072c467221 */ /* 0x000fe20000000000 */
[----:B------:R-:W-:Y:S01]  /*8810*/  F2FP.PACK_AB R44, R37, R38 ;  /* 0x00000026252c723e */ /* 0x000fe200000000ff */
[----:B------:R-:W-:Y:S01]  /*8820*/  @P4 FFMA.FTZ R70, R5, R16, +INF ;  /* 0x7f80000005464423 */ /* 0x000fe20000010010 */
[----:B------:R-:W-:Y:S01]  /*8830*/  LEA R6, P4, R17, R0, 0x1 ;  /* 0x0000000011067211 */ /* 0x000fe200078808ff */
[C---:B------:R-:W-:Y:S01]  /*8840*/  FMUL R29, R30.reuse, R122 ;  /* 0x0000007a1e1d7220 */ /* 0x040fe20000400000 */
[----:B------:R-:W-:Y:S01]  /*8850*/  LEA R71, R39, R69, 0x1 ;  /* 0x0000004527477211 */ /* 0x000fe200078e08ff */
[C---:B------:R-:W-:Y:S01]  /*8860*/  FMUL R26, R30.reuse, R119 ;  /* 0x000000771e1a7220 */ /* 0x040fe20000400000 */
[----:B------:R-:W-:Y:S01]  /*8870*/  LEA.HI.X.SX32 R7, R17, R2, 0x1, P4 ;  /* 0x0000000211077211 */ /* 0x000fe200020f0eff */
[----:B------:R-:W-:Y:S01]  /*8880*/  FMUL R30, R30, R118 ;  /* 0x000000761e1e7220 */ /* 0x000fe20000400000 */
[----:B------:R-:W-:Y:S01]  /*8890*/  LEA R16, P4, R41, R0, 0x1 ;  /* 0x0000000029107211 */ /* 0x000fe200078808ff */
[----:B------:R-:W-:Y:S01]  /*88a0*/  IMAD R73, R39, 0x2, R71 ;  /* 0x0000000227497824 */ /* 0x000fe200078e0247 */
[----:B------:R-:W-:Y:S01]  /*88b0*/  F2FP.PACK_AB R56, R23, R26 ;  /* 0x0000001a1738723e */ /* 0x000fe200000000ff */
[----:B------:R0:W-:Y:S01]  /*88c0*/  STS.64 [R54+0x2100], R44 ;  /* 0x0021002c36007388 */ /* 0x0001e20000000a00 */
[----:B------:R-:W-:Y:S01]  /*88d0*/  LEA.HI.X.SX32 R17, R41, R2, 0x1, P4 ;  /* 0x0000000229117211 */ /* 0x000fe200020f0eff */
[----:B------:R-:W-:Y:S01]  /*88e0*/  IMAD R79, R39, 0x2, R73 ;  /* 0x00000002274f7824 */ /* 0x000fe200078e0249 */
[----:B------:R-:W-:Y:S01]  /*88f0*/  LEA R40, P4, R53, R0, 0x1 ;  /* 0x0000000035287211 */ /* 0x000fe200078808ff */
[----:B------:R-:W-:Y:S01]  /*8900*/  FFMA R19, R19, 0.69314718246459960938, R12 ;  /* 0x3f31721813137823 */ /* 0x000fe2000000000c */
[----:B------:R-:W-:Y:S01]  /*8910*/  F2FP.PACK_AB R48, R29, R30 ;  /* 0x0000001e1d30723e */ /* 0x000fe200000000ff */
[----:B------:R-:W-:Y:S01]  /*8920*/  FFMA R20, R20, 0.69314718246459960938, R11 ;  /* 0x3f31721814147823 */ /* 0x000fe2000000000b */
[----:B------:R-:W-:Y:S01]  /*8930*/  LEA.HI.X.SX32 R41, R53, R2, 0x1, P4 ;  /* 0x0000000235297211 */ /* 0x000fe200020f0eff */
[----:B------:R-:W-:Y:S01]  /*8940*/  FFMA R21, R21, 0.69314718246459960938, R10 ;  /* 0x3f31721815157823 */ /* 0x000fe2000000000a */
[----:B------:R-:W-:-:S02]  /*8950*/  LEA R85, R39, R79, 0x1 ;  /* 0x0000004f27557211 */ /* 0x000fc400078e08ff */
[----:B------:R-:W-:Y:S02]  /*8960*/  LEA R42, P4, R57, R0, 0x1 ;  /* 0x00000000392a7211 */ /* 0x000fe400078808ff */
[----:B------:R-:W-:Y:S01]  /*8970*/  F2FP.PACK_AB R53, R31, R34 ;  /* 0x000000221f35723e */ /* 0x000fe200000000ff */
[----:B------:R-:W-:Y:S01]  /*8980*/  IMAD R91, R39, 0x2, R85 ;  /* 0x00000002275b7824 */ /* 0x000fe200078e0255 */
[----:B------:R-:W-:Y:S02]  /*8990*/  LEA.HI.X.SX32 R43, R57, R2, 0x1, P4 ;  /* 0x00000002392b7211 */ /* 0x000fe400020f0eff */
[----:B------:R-:W-:Y:S01]  /*89a0*/  LEA R36, P4, R49, R0, 0x1 ;  /* 0x0000000031247211 */ /* 0x000fe200078808ff */
[----:B------:R-:W-:Y:S01]  /*89b0*/  IMAD R95, R39, 0x2, R91 ;  /* 0x00000002275f7824 */ /* 0x000fe200078e025b */
[----:B------:R-:W-:Y:S01]  /*89c0*/  F2FP.PACK_AB R57, R25, R24 ;  /* 0x000000181939723e */ /* 0x000fe200000000ff */
[----:B------:R1:W-:Y:S01]  /*89d0*/  STS.64 [R54+0x2300], R52 ;  /* 0x0023003436007388 */ /* 0x0003e20000000a00 */
[----:B------:R-:W-:-:S02]  /*89e0*/  LEA.HI.X.SX32 R37, R49, R2, 0x1, P4 ;  /* 0x0000000231257211 */ /* 0x000fc400020f0eff */
[----:B------:R-:W-:Y:S01]  /*89f0*/  LEA R32, P4, R59, R0, 0x1 ;  /* 0x000000003b207211 */ /* 0x000fe200078808ff */
[----:B------:R-:W-:Y:S01]  /*8a00*/  STS.64 [R54+0x2380], R56 ;  /* 0x0023803836007388 */ /* 0x000fe20000000a00 */
[----:B------:R-:W-:Y:S02]  /*8a10*/  LEA R99, R39, R95, 0x1 ;  /* 0x0000005f27637211 */ /* 0x000fe400078e08ff */
[----:B------:R-:W-:Y:S02]  /*8a20*/  LEA.HI.X.SX32 R33, R59, R2, 0x1, P4 ;  /* 0x000000023b217211 */ /* 0x000fe400020f0eff */
[----:B------:R-:W-:Y:S01]  /*8a30*/  LEA R34, P4, R61, R0, 0x1 ;  /* 0x000000003d227211 */ /* 0x000fe200078808ff */
[----:B------:R-:W-:Y:S01]  /*8a40*/  IMAD R101, R39, 0x2, R99 ;  /* 0x0000000227657824 */ /* 0x000fe200078e0263 */
[----:B------:R-:W-:Y:S02]  /*8a50*/  F2FP.PACK_AB R49, R27, R28 ;  /* 0x0000001c1b31723e */ /* 0x000fe400000000ff */
[----:B------:R-:W-:Y:S01]  /*8a60*/  LEA.HI.X.SX32 R35, R61, R2, 0x1, P4 ;  /* 0x000000023d237211 */ /* 0x000fe200020f0eff */
[----:B------:R-:W-:Y:S01]  /*8a70*/  IMAD R103, R39, 0x2, R101 ;  /* 0x0000000227677824 */ /* 0x000fe200078e0265 */
[----:B------:R-:W-:Y:S01]  /*8a80*/  LEA R28, P4, R63, R0, 0x1 ;  /* 0x000000003f1c7211 */ /* 0x000fe200078808ff */
[----:B------:R-:W-:Y:S01]  /*8a90*/  STS.64 [R54+0x2180], R48 ;  /* 0x0021803036007388 */ /* 0x000fe20000000a00 */
[----:B------:R-:W-:-:S02]  /*8aa0*/  LOP3.LUT R23, R18, 0x8, RZ, 0x3c, !PT ;  /* 0x0000000812177812 */ /* 0x000fc400078e3cff */
[----:B------:R-:W-:Y:S01]  /*8ab0*/  LEA.HI.X.SX32 R29, R63, R2, 0x1, P4 ;  /* 0x000000023f1d7211 */ /* 0x000fe200020f0eff */
[----:B------:R-:W-:Y:S01]  /*8ac0*/  BAR.SYNC.DEFER_BLOCKING 0x0 ;  /* 0x0000000000007b1d */ /* 0x000fe20000010000 */
[----:B------:R-:W-:Y:S02]  /*8ad0*/  LEA R24, P4, R65, R0, 0x1 ;  /* 0x0000000041187211 */ /* 0x000fe400078808ff */
[----:B------:R-:W-:Y:S02]  /*8ae0*/  LEA R105, R39, R103, 0x1 ;  /* 0x0000006727697211 */ /* 0x000fe400078e08ff */
[----:B------:R-:W-:Y:S02]  /*8af0*/  LEA.HI.X.SX32 R25, R65, R2, 0x1, P4 ;  /* 0x0000000241197211 */ /* 0x000fe400020f0eff */
[----:B------:R-:W-:Y:S01]  /*8b00*/  LEA R26, P4, R67, R0, 0x1 ;  /* 0x00000000431a7211 */ /* 0x000fe200078808ff */
[----:B------:R-:W-:Y:S01]  /*8b10*/  IMAD R107, R39, 0x2, R105 ;  /* 0x00000002276b7824 */ /* 0x000fe200078e0269 */
[----:B------:R-:W-:-:S02]  /*8b20*/  LOP3.LUT R38, R18, 0x10, RZ, 0x3c, !PT ;  /* 0x0000001012267812 */ /* 0x000fc400078e3cff */
[----:B------:R-:W-:Y:S01]  /*8b30*/  LEA.HI.X.SX32 R27, R67, R2, 0x1, P4 ;  /* 0x00000002431b7211 */ /* 0x000fe200020f0eff */
[----:B------:R-:W-:Y:S01]  /*8b40*/  IMAD R109, R39, 0x2, R107 ;  /* 0x00000002276d7824 */ /* 0x000fe200078e026b */
[----:B------:R-:W-:-:S04]  /*8b50*/  LEA R30, P4, R47, R0, 0x1 ;  /* 0x000000002f1e7211 */ /* 0x000fc800078808ff */
[----:B------:R-:W-:Y:S02]  /*8b60*/  LEA.HI.X.SX32 R31, R47, R2, 0x1, P4 ;  /* 0x000000022f1f7211 */ /* 0x000fe400020f0eff */
[----:B0-----:R-:W-:Y:S02]  /*8b70*/  LEA R44, P4, R55, R0, 0x1 ;  /* 0x00000000372c7211 */ /* 0x001fe400078808ff */
[----:B------:R-:W-:Y:S02]  /*8b80*/  LEA R111, R39, R109, 0x1 ;  /* 0x0000006d276f7211 */ /* 0x000fe400078e08ff */
[----:B------:R-:W-:Y:S01]  /*8b90*/  LEA.HI.X.SX32 R45, R55, R2, 0x1, P4 ;  /* 0x00000002372d7211 */ /* 0x000fe200020f0eff */
[----:B------:R-:W-:Y:S01]  /*8ba0*/  LDS.64 R62, [R23] ;  /* 0x00000000173e7984 */ /* 0x000fe20000000a00 */
[----:B-1----:R-:W-:Y:S01]  /*8bb0*/  LEA R52, P4, R69, R0, 0x1 ;  /* 0x0000000045347211 */ /* 0x002fe200078808ff */
[----:B------:R-:W-:Y:S02]  /*8bc0*/  IMAD R113, R39, 0x2, R111 ;  /* 0x0000000227717824 */ /* 0x000fe400078e026f */
[----:B------:R-:W-:Y:S01]  /*8bd0*/  LDS.64 R60, [R23+0x400] ;  /* 0x00040000173c7984 */ /* 0x000fe20000000a00 */
[----:B------:R-:W-:Y:S01]  /*8be0*/  LEA.HI.X.SX32 R53, R69, R2, 0x1, P4 ;  /* 0x0000000245357211 */ /* 0x000fe200020f0eff */
[----:B------:R-:W-:Y:S01]  /*8bf0*/  IMAD R115, R39, 0x2, R113 ;  /* 0x0000000227737824 */ /* 0x000fe200078e0271 */
[C---:B------:R-:W-:Y:S01]  /*8c00*/  LEA R58, P4, R71.reuse, R0, 0x1 ;  /* 0x00000000473a7211 */ /* 0x040fe200078808ff */
[----:B------:R-:W-:Y:S03]  /*8c10*/  LDS.64 R68, [R23+0x800] ;  /* 0x0008000017447984 */ /* 0x000fe60000000a00 */
[----:B------:R-:W-:Y:S01]  /*8c20*/  LEA.HI.X.SX32 R59, R71, R2, 0x1, P4 ;  /* 0x00000002473b7211 */ /* 0x000fe200020f0eff */
[----:B------:R0:W-:Y:S01]  /*8c30*/  LDS.64 R66, [R23+0xc00] ;  /* 0x000c000017427984 */ /* 0x0001e20000000a00 */
[----:B------:R-:W-:-:S02]  /*8c40*/  LEA R71, R39, R115, 0x1 ;  /* 0x0000007327477211 */ /* 0x000fc400078e08ff */
[----:B------:R-:W-:Y:S01]  /*8c50*/  LEA R64, P4, R73, R0, 0x1 ;  /* 0x0000000049407211 */ /* 0x000fe200078808ff */
[----:B------:R-:W1:Y:S02]  /*8c60*/  LDS.64 R48, [R18] ;  /* 0x0000000012307984 */ /* 0x000e640000000a00 */
[----:B------:R-:W-:Y:S01]  /*8c70*/  IMAD R117, R39, 0x2, R71 ;  /* 0x0000000227757824 */ /* 0x000fe200078e0247 */
[----:B------:R-:W-:Y:S01]  /*8c80*/  LEA.HI.X.SX32 R65, R73, R2, 0x1, P4 ;  /* 0x0000000249417211 */ /* 0x000fe200020f0eff */
[----:B------:R-:W-:Y:S01]  /*8c90*/  LDS.64 R46, [R18+0x400] ;  /* 0x00040000122e7984 */ /* 0x000fe20000000a00 */
[----:B------:R-:W-:Y:S01]  /*8ca0*/  LEA R72, P4, R79, R0, 0x1 ;  /* 0x000000004f487211 */ /* 0x000fe200078808ff */
[----:B------:R-:W-:Y:S01]  /*8cb0*/  IMAD R119, R39, 0x2, R117 ;  /* 0x0000000227777824 */ /* 0x000fe200078e0275 */
[----:B0-----:R-:W-:Y:S01]  /*8cc0*/  FSEL R23, R96, -INF , P2 ;  /* 0xff80000060177808 */ /* 0x001fe20001000000 */
[----:B------:R-:W-:Y:S01]  /*8cd0*/  LDS.64 R54, [R18+0x800] ;  /* 0x0008000012367984 */ /* 0x000fe20000000a00 */
[----:B------:R-:W-:-:S02]  /*8ce0*/  LEA.HI.X.SX32 R73, R79, R2, 0x1, P4 ;  /* 0x000000024f497211 */ /* 0x000fc400020f0eff */
[----:B------:R-:W-:Y:S01]  /*8cf0*/  LEA R121, R39, R119, 0x1 ;  /* 0x0000007727797211 */ /* 0x000fe200078e08ff */
[----:B------:R0:W-:Y:S01]  /*8d00*/  LDS.64 R56, [R18+0xc00] ;  /* 0x000c000012387984 */ /* 0x0001e20000000a00 */
[-C--:B------:R-:W-:Y:S02]  /*8d10*/  LEA R78, P4, R85, R0.reuse, 0x1 ;  /* 0x00000000554e7211 */ /* 0x080fe400078808ff */
[----:B------:R-:W-:Y:S01]  /*8d20*/  LEA R96, P2, R99, R0, 0x1 ;  /* 0x0000000063607211 */ /* 0x000fe200078408ff */
[----:B------:R-:W-:Y:S01]  /*8d30*/  IMAD R123, R39, 0x2, R121 ;  /* 0x00000002277b7824 */ /* 0x000fe200078e0279 */
[----:B------:R-:W-:Y:S01]  /*8d40*/  LEA.HI.X.SX32 R79, R85, R2, 0x1, P4 ;  /* 0x00000002554f7211 */ /* 0x000fe200020f0eff */
[----:B------:R-:W2:Y:S01]  /*8d50*/  LDS.64 R76, [R38] ;  /* 0x00000000264c7984 */ /* 0x000ea20000000a00 */
[----:B------:R-:W-:Y:S01]  /*8d60*/  LEA R84, P4, R91, R0, 0x1 ;  /* 0x000000005b547211 */ /* 0x000fe200078808ff */
[----:B------:R-:W-:Y:S01]  /*8d70*/  IMAD R125, R39, 0x2, R123 ;  /* 0x00000002277d7824 */ /* 0x000fe200078e027b */
[----:B0-----:R-:W-:Y:S01]  /*8d80*/  FSEL R18, R97, -INF , P5 ;  /* 0xff80000061127808 */ /* 0x001fe20002800000 */
[----:B------:R-:W0:Y:S01]  /*8d90*/  LDS.64 R86, [R50] ;  /* 0x0000000032567984 */ /* 0x000e220000000a00 */
[----:B------:R-:W-:-:S02]  /*8da0*/  LEA.HI.X.SX32 R85, R91, R2, 0x1, P4 ;  /* 0x000000025b557211 */ /* 0x000fc400020f0eff */
[----:B------:R-:W-:Y:S01]  /*8db0*/  LEA R127, R39, R125, 0x1 ;  /* 0x0000007d277f7211 */ /* 0x000fe200078e08ff */
[----:B------:R-:W3:Y:S01]  /*8dc0*/  LDS.64 R74, [R38+0x400] ;  /* 0x00040000264a7984 */ /* 0x000ee20000000a00 */
[----:B------:R-:W-:Y:S01]  /*8dd0*/  LEA R94, P4, R95, R0, 0x1 ;  /* 0x000000005f5e7211 */ /* 0x000fe200078808ff */
[----:B------:R-:W-:Y:S01]  /*8de0*/  FFMA R18, R18, 0.69314718246459960938, R13 ;  /* 0x3f31721812127823 */ /* 0x000fe2000000000d */
[-C--:B------:R-:W-:Y:S01]  /*8df0*/  LEA.HI.X.SX32 R97, R99, R2.reuse, 0x1, P2 ;  /* 0x0000000263617211 */ /* 0x080fe200010f0eff */
[----:B------:R-:W-:Y:S01]  /*8e00*/  IMAD R129, R39, 0x2, R127 ;  /* 0x0000000227817824 */ /* 0x000fe200078e027f */
[----:B------:R-:W-:Y:S01]  /*8e10*/  LEA.HI.X.SX32 R95, R95, R2, 0x1, P4 ;  /* 0x000000025f5f7211 */ /* 0x000fe200020f0eff */
[----:B------:R-:W4:Y:S01]  /*8e20*/  LDS.64 R88, [R50+0x400] ;  /* 0x0004000032587984 */ /* 0x000f220000000a00 */
[-C--:B------:R-:W-:Y:S01]  /*8e30*/  LEA R98, P4, R101, R0.reuse, 0x1 ;  /* 0x0000000065627211 */ /* 0x080fe200078808ff */
[----:B------:R-:W-:Y:S01]  /*8e40*/  IMAD R131, R39, 0x2, R129 ;  /* 0x0000000227837824 */ /* 0x000fe200078e0281 */
[----:B------:R-:W-:Y:S01]  /*8e50*/  LEA R100, P2, R103, R0, 0x1 ;  /* 0x0000000067647211 */ /* 0x000fe200078408ff */
[----:B------:R-:W5:Y:S01]  /*8e60*/  LDS.64 R82, [R38+0x800] ;  /* 0x0008000026527984 */ /* 0x000f620000000a00 */
[----:B------:R-:W-:-:S02]  /*8e70*/  LEA.HI.X.SX32 R99, R101, R2, 0x1, P4 ;  /* 0x0000000265637211 */ /* 0x000fc400020f0eff */
[----:B------:R-:W-:Y:S01]  /*8e80*/  LEA R133, R39, R131, 0x1 ;  /* 0x0000008327857211 */ /* 0x000fe200078e08ff */
[----:B------:R-:W4:Y:S01]  /*8e90*/  LDS.64 R92, [R50+0x800] ;  /* 0x00080000325c7984 */ /* 0x000f220000000a00 */
[----:B------:R-:W-:Y:S02]  /*8ea0*/  LEA R102, P4, R105, R0, 0x1 ;  /* 0x0000000069667211 */ /* 0x000fe400078808ff */
[----:B------:R-:W-:Y:S01]  /*8eb0*/  LEA.HI.X.SX32 R101, R103, R2, 0x1, P2 ;  /* 0x0000000267657211 */ /* 0x000fe200010f0eff */
[----:B------:R-:W-:Y:S01]  /*8ec0*/  IMAD R135, R39, 0x2, R133 ;  /* 0x0000000227877824 */ /* 0x000fe200078e0285 */
[----:B------:R-:W-:Y:S01]  /*8ed0*/  LEA R104, P2, R107, R0, 0x1 ;  /* 0x000000006b687211 */ /* 0x000fe200078408ff */
[----:B------:R-:W5:Y:S01]  /*8ee0*/  LDS.64 R80, [R38+0xc00] ;  /* 0x000c000026507984 */ /* 0x000f620000000a00 */
[----:B------:R-:W-:Y:S01]  /*8ef0*/  LEA.HI.X.SX32 R103, R105, R2, 0x1, P4 ;  /* 0x0000000269677211 */ /* 0x000fe200020f0eff */
[----:B------:R-:W-:Y:S01]  /*8f00*/  IMAD R137, R39, 0x2, R135 ;  /* 0x0000000227897824 */ /* 0x000fe200078e0287 */
[----:B------:R-:W-:Y:S01]  /*8f10*/  LEA R106, P4, R109, R0, 0x1 ;  /* 0x000000006d6a7211 */ /* 0x000fe200078808ff */
[----:B------:R-:W5:Y:S01]  /*8f20*/  LDS.64 R90, [R50+0xc00] ;  /* 0x000c0000325a7984 */ /* 0x000f620000000a00 */
[----:B------:R-:W-:-:S02]  /*8f30*/  LEA.HI.X.SX32 R105, R107, R2, 0x1, P2 ;  /* 0x000000026b697211 */ /* 0x000fc400010f0eff */
[----:B------:R-:W-:Y:S01]  /*8f40*/  LEA R108, P2, R111, R0, 0x1 ;  /* 0x000000006f6c7211 */ /* 0x000fe200078408ff */
[----:B-1----:R-:W-:Y:S01]  /*8f50*/  STG.E.U16 [R6.64], R48 ;  /* 0x0000003006007986 */ /* 0x002fe2000c101506 */
[----:B------:R-:W-:Y:S02]  /*8f60*/  LEA.HI.X.SX32 R107, R109, R2, 0x1, P4 ;  /* 0x000000026d6b7211 */ /* 0x000fe400020f0eff */
[----:B------:R-:W-:Y:S01]  /*8f70*/  LEA R110, P4, R113, R0, 0x1 ;  /* 0x00000000716e7211 */ /* 0x000fe200078808ff */
[----:B------:R1:W-:Y:S01]  /*8f80*/  STG.E.U16 [R16.64], R62 ;  /* 0x0000003e10007986 */ /* 0x0003e2000c101506 */
[----:B------:R-:W-:Y:S02]  /*8f90*/  LEA R139, R39, R137, 0x1 ;  /* 0x00000089278b7211 */ /* 0x000fe400078e08ff */
[----:B------:R-:W-:Y:S01]  /*8fa0*/  LEA.HI.X.SX32 R109, R111, R2, 0x1, P2 ;  /* 0x000000026f6d7211 */ /* 0x000fe200010f0eff */
[----:B--2---:R-:W-:Y:S01]  /*8fb0*/  STG.E.U16 [R40.64], R76 ;  /* 0x0000004c28007986 */ /* 0x004fe2000c101506 */
[----:B------:R-:W-:Y:S01]  /*8fc0*/  LEA R112, P2, R115, R0, 0x1 ;  /* 0x0000000073707211 */ /* 0x000fe200078408ff */
[----:B------:R-:W-:Y:S01]  /*8fd0*/  IMAD R141, R39, 0x2, R139 ;  /* 0x00000002278d7824 */ /* 0x000fe200078e028b */
[----:B------:R-:W-:Y:S01]  /*8fe0*/  LEA.HI.X.SX32 R111, R113, R2, 0x1, P4 ;  /* 0x00000002716f7211 */ /* 0x000fe200020f0eff */
[----:B0-----:R0:W-:Y:S01]  /*8ff0*/  STG.E.U16 [R42.64], R86 ;  /* 0x000000562a007986 */ /* 0x0011e2000c101506 */
[----:B------:R-:W-:-:S02]  /*9000*/  LEA R114, P4, R71, R0, 0x1 ;  /* 0x0000000047727211 */ /* 0x000fc400078808ff */
[-C--:B------:R-:W-:Y:S01]  /*9010*/  LEA.HI.X.SX32 R113, R115, R2.reuse, 0x1, P2 ;  /* 0x0000000273717211 */ /* 0x080fe200010f0eff */
[----:B------:R2:W-:Y:S01]  /*9020*/  STG.E.U16 [R36.64], R46 ;  /* 0x0000002e24007986 */ /* 0x0005e2000c101506 */
[----:B------:R-:W-:Y:S01]  /*9030*/  LEA.HI.X.SX32 R115, R71, R2, 0x1, P4 ;  /* 0x0000000247737211 */ /* 0x000fe200020f0eff */
[----:B------:R-:W-:Y:S01]  /*9040*/  IMAD R71, R39, 0x2, R141 ;  /* 0x0000000227477824 */ /* 0x000fe200078e028d */
[-C--:B------:R-:W-:Y:S01]  /*9050*/  LEA R118, P4, R119, R0.reuse, 0x1 ;  /* 0x0000000077767211 */ /* 0x080fe200078808ff */
[----:B------:R-:W-:Y:S01]  /*9060*/  STG.E.U16 [R32.64], R60 ;  /* 0x0000003c20007986 */ /* 0x000fe2000c101506 */
[----:B------:R-:W-:Y:S01]  /*9070*/  LEA R116, P2, R117, R0, 0x1 ;  /* 0x0000000075747211 */ /* 0x000fe200078408ff */
[----:B-1----:R-:W-:Y:S01]  /*9080*/  FFMA R16, R22, 0.69314718246459960938, R15 ;  /* 0x3f31721816107823 */ /* 0x002fe2000000000f */
[----:B------:R-:W-:Y:S01]  /*9090*/  LEA R145, R39, R71, 0x1 ;  /* 0x0000004727917211 */ /* 0x000fe200078e08ff */
[----:B---3--:R1:W-:Y:S01]  /*90a0*/  STG.E.U16 [R34.64], R74 ;  /* 0x0000004a22007986 */ /* 0x0083e2000c101506 */
[----:B------:R-:W-:Y:S01]  /*90b0*/  LEA.HI.X.SX32 R119, R119, R2, 0x1, P4 ;  /* 0x0000000277777211 */ /* 0x000fe200020f0eff */
[----:B------:R-:W-:Y:S01]  /*90c0*/  FFMA R17, R23, 0.69314718246459960938, R14 ;  /* 0x3f31721817117823 */ /* 0x000fe2000000000e */
[----:B------:R-:W-:Y:S01]  /*90d0*/  LEA R122, P4, R123, R0, 0x1 ;  /* 0x000000007b7a7211 */ /* 0x000fe200078808ff */
[----:B------:R-:W-:Y:S01]  /*90e0*/  IMAD R147, R39, 0x2, R145 ;  /* 0x0000000227937824 */ /* 0x000fe200078e0291 */
[-C--:B------:R-:W-:Y:S01]  /*90f0*/  LEA.HI.X.SX32 R117, R117, R2.reuse, 0x1, P2 ;  /* 0x0000000275757211 */ /* 0x080fe200010f0eff */
[----:B----4-:R-:W-:Y:S01]  /*9100*/  STG.E.U16 [R28.64], R88 ;  /* 0x000000581c007986 */ /* 0x010fe2000c101506 */
[----:B------:R-:W-:Y:S01]  /*9110*/  LEA.HI.X.SX32 R123, R123, R2, 0x1, P4 ;  /* 0x000000027b7b7211 */ /* 0x000fe200020f0eff */
[----:B------:R-:W-:Y:S01]  /*9120*/  IMAD R149, R39, 0x2, R147 ;  /* 0x0000000227957824 */ /* 0x000fe200078e0293 */
[-C--:B------:R-:W-:Y:S01]  /*9130*/  LEA R126, P4, R127, R0.reuse, 0x1 ;  /* 0x000000007f7e7211 */ /* 0x080fe200078808ff */
[----:B------:R-:W-:Y:S01]  /*9140*/  STG.E.U16 [R24.64], R54 ;  /* 0x0000003618007986 */ /* 0x000fe2000c101506 */
[----:B------:R-:W-:-:S02]  /*9150*/  LEA R120, P2, R121, R0, 0x1 ;  /* 0x0000000079787211 */ /* 0x000fc400078408ff */
[----:B------:R-:W-:Y:S01]  /*9160*/  LEA R151, R39, R149, 0x1 ;  /* 0x0000009527977211 */ /* 0x000fe200078e08ff */
[----:B------:R-:W-:Y:S01]  /*9170*/  STG.E.U16 [R26.64], R68 ;  /* 0x000000441a007986 */ /* 0x000fe2000c101506 */
[----:B------:R-:W-:Y:S02]  /*9180*/  LEA.HI.X.SX32 R127, R127, R2, 0x1, P4 ;  /* 0x000000027f7f7211 */ /* 0x000fe400020f0eff */
[----:B------:R-:W-:Y:S01]  /*9190*/  LEA R130, P4, R131, R0, 0x1 ;  /* 0x0000000083827211 */ /* 0x000fe200078808ff */
[----:B------:R-:W-:Y:S01]  /*91a0*/  IMAD R153, R39, 0x2, R151 ;  /* 0x0000000227997824 */ /* 0x000fe200078e0297 */
[-C--:B------:R-:W-:Y:S01]  /*91b0*/  LEA.HI.X.SX32 R121, R121, R2.reuse, 0x1, P2 ;  /* 0x0000000279797211 */ /* 0x080fe200010f0eff */
[----:B-----5:R-:W-:Y:S01]  /*91c0*/  STG.E.U16 [R30.64], R82 ;  /* 0x000000521e007986 */ /* 0x020fe2000c101506 */
[----:B------:R-:W-:Y:S01]  /*91d0*/  LEA.HI.X.SX32 R131, R131, R2, 0x1, P4 ;  /* 0x0000000283837211 */ /* 0x000fe200020f0eff */
[----:B------:R-:W-:Y:S01]  /*91e0*/  IMAD R155, R39, 0x2, R153 ;  /* 0x00000002279b7824 */ /* 0x000fe200078e0299 */
[-C--:B------:R-:W-:Y:S01]  /*91f0*/  LEA R134, P4, R135, R0.reuse, 0x1 ;  /* 0x0000000087867211 */ /* 0x080fe200078808ff */
[----:B------:R-:W-:Y:S01]  /*9200*/  STG.E.U16 [R44.64], R92 ;  /* 0x0000005c2c007986 */ /* 0x000fe2000c101506 */
[----:B------:R-:W-:-:S02]  /*9210*/  LEA R124, P2, R125, R0, 0x1 ;  /* 0x000000007d7c7211 */ /* 0x000fc400078408ff */
[----:B------:R-:W-:Y:S01]  /*9220*/  LEA R157, R39, R155, 0x1 ;  /* 0x0000009b279d7211 */ /* 0x000fe200078e08ff */
[----:B------:R3:W-:Y:S01]  /*9230*/  STG.E.U16 [R52.64], R56 ;  /* 0x0000003834007986 */ /* 0x0007e2000c101506 */
[-C--:B------:R-:W-:Y:S02]  /*9240*/  LEA.HI.X.SX32 R135, R135, R2.reuse, 0x1, P4 ;  /* 0x0000000287877211 */ /* 0x080fe400020f0eff */
[----:B------:R-:W-:Y:S01]  /*9250*/  LEA.HI.X.SX32 R125, R125, R2, 0x1, P2 ;  /* 0x000000027d7d7211 */ /* 0x000fe200010f0eff */
[----:B------:R-:W-:Y:S01]  /*9260*/  IMAD R159, R39, 0x2, R157 ;  /* 0x00000002279f7824 */ /* 0x000fe200078e029d */
[-C--:B------:R-:W-:Y:S01]  /*9270*/  LEA R138, P4, R139, R0.reuse, 0x1 ;  /* 0x000000008b8a7211 */ /* 0x080fe200078808ff */
[----:B------:R4:W-:Y:S01]  /*9280*/  STG.E.U16 [R58.64], R66 ;  /* 0x000000423a007986 */ /* 0x0009e2000c101506 */
[----:B------:R-:W-:Y:S01]  /*9290*/  LEA R128, P2, R129, R0, 0x1 ;  /* 0x0000000081807211 */ /* 0x000fe200078408ff */
[----:B------:R-:W-:Y:S01]  /*92a0*/  IMAD R161, R39, 0x2, R159 ;  /* 0x0000000227a17824 */ /* 0x000fe200078e029f */
[-C--:B------:R-:W-:Y:S01]  /*92b0*/  LEA.HI.X.SX32 R139, R139, R2.reuse, 0x1, P4 ;  /* 0x000000028b8b7211 */ /* 0x080fe200020f0eff */
[----:B------:R-:W-:Y:S01]  /*92c0*/  STG.E.U16 [R64.64], R80 ;  /* 0x0000005040007986 */ /* 0x000fe2000c101506 */
[----:B------:R-:W-:-:S02]  /*92d0*/  LEA.HI.X.SX32 R129, R129, R2, 0x1, P2 ;  /* 0x0000000281817211 */ /* 0x000fc400010f0eff */
[-C--:B------:R-:W-:Y:S01]  /*92e0*/  LEA R142, P4, R71, R0.reuse, 0x1 ;  /* 0x00000000478e7211 */ /* 0x080fe200078808ff */
[----:B------:R-:W-:Y:S01]  /*92f0*/  STG.E.U16 [R72.64], R90 ;  /* 0x0000005a48007986 */ /* 0x000fe2000c101506 */
[----:B------:R-:W-:Y:S02]  /*9300*/  LEA R132, P2, R133, R0, 0x1 ;  /* 0x0000000085847211 */ /* 0x000fe400078408ff */
[-C--:B------:R-:W-:Y:S02]  /*9310*/  LEA.HI.X.SX32 R143, R71, R2.reuse, 0x1, P4 ;  /* 0x00000002478f7211 */ /* 0x080fe400020f0eff */
[----:B------:R-:W-:Y:S02]  /*9320*/  LEA.HI.X.SX32 R133, R133, R2, 0x1, P2 ;  /* 0x0000000285857211 */ /* 0x000fe400010f0eff */
[----:B------:R-:W-:Y:S02]  /*9330*/  LEA R71, R39, R161, 0x1 ;  /* 0x000000a127477211 */ /* 0x000fe400078e08ff */
[----:B------:R-:W-:-:S02]  /*9340*/  LEA R136, P2, R137, R0, 0x1 ;  /* 0x0000000089887211 */ /* 0x000fc400078408ff */
[----:B------:R-:W-:Y:S01]  /*9350*/  LEA R146, P4, R147, R0, 0x1 ;  /* 0x0000000093927211 */ /* 0x000fe200078808ff */
[----:B------:R-:W-:Y:S01]  /*9360*/  IMAD R165, R39, 0x2, R71 ;  /* 0x0000000227a57824 */ /* 0x000fe200078e0247 */
[----:B------:R-:W-:Y:S02]  /*9370*/  LEA.HI.X.SX32 R137, R137, R2, 0x1, P2 ;  /* 0x0000000289897211 */ /* 0x000fe400010f0eff */
[----:B------:R-:W-:Y:S01]  /*9380*/  LEA R140, P2, R141, R0, 0x1 ;  /* 0x000000008d8c7211 */ /* 0x000fe200078408ff */
[----:B------:R-:W-:Y:S01]  /*9390*/  IMAD R167, R39, 0x2, R165 ;  /* 0x0000000227a77824 */ /* 0x000fe200078e02a5 */
[----:B------:R-:W-:Y:S02]  /*93a0*/  LEA.HI.X.SX32 R147, R147, R2, 0x1, P4 ;  /* 0x0000000293937211 */ /* 0x000fe400020f0eff */
[----:B------:R-:W-:Y:S02]  /*93b0*/  LEA R150, P4, R151, R0, 0x1 ;  /* 0x0000000097967211 */ /* 0x000fe400078808ff */
[----:B------:R-:W-:-:S02]  /*93c0*/  LEA.HI.X.SX32 R141, R141, R2, 0x1, P2 ;  /* 0x000000028d8d7211 */ /* 0x000fc400010f0eff */
[----:B------:R-:W-:Y:S02]  /*93d0*/  LEA R144, P2, R145, R0, 0x1 ;  /* 0x0000000091907211 */ /* 0x000fe400078408ff */
[----:B------:R-:W-:Y:S02]  /*93e0*/  LEA.HI.X.SX32 R151, R151, R2, 0x1, P4 ;  /* 0x0000000297977211 */ /* 0x000fe400020f0eff */
[----:B------:R-:W-:Y:S02]  /*93f0*/  LEA R154, P4, R155, R0, 0x1 ;  /* 0x000000009b9a7211 */ /* 0x000fe400078808ff */
[----:B------:R-:W-:Y:S02]  /*9400*/  LEA R169, R39, R167, 0x1 ;  /* 0x000000a727a97211 */ /* 0x000fe400078e08ff */
[----:B------:R-:W-:Y:S02]  /*9410*/  LEA.HI.X.SX32 R145, R145, R2, 0x1, P2 ;  /* 0x0000000291917211 */ /* 0x000fe400010f0eff */
[----:B------:R-:W-:Y:S01]  /*9420*/  LEA R148, P2, R149, R0, 0x1 ;  /* 0x0000000095947211 */ /* 0x000fe200078408ff */
[----:B------:R-:W-:Y:S01]  /*9430*/  IMAD R171, R39, 0x2, R169 ;  /* 0x0000000227ab7824 */ /* 0x000fe200078e02a9 */
[----:B------:R-:W-:-:S02]  /*9440*/  LEA.HI.X.SX32 R155, R155, R2, 0x1, P4 ;  /* 0x000000029b9b7211 */ /* 0x000fc400020f0eff */
[----:B------:R-:W-:Y:S01]  /*9450*/  LEA R158, P4, R159, R0, 0x1 ;  /* 0x000000009f9e7211 */ /* 0x000fe200078808ff */
[----:B------:R-:W-:Y:S01]  /*9460*/  IMAD R173, R39, 0x2, R171 ;  /* 0x0000000227ad7824 */ /* 0x000fe200078e02ab */
[----:B------:R-:W-:Y:S02]  /*9470*/  LEA.HI.X.SX32 R149, R149, R2, 0x1, P2 ;  /* 0x0000000295957211 */ /* 0x000fe400010f0eff */
[----:B------:R-:W-:Y:S02]  /*9480*/  LEA R152, P2, R153, R0, 0x1 ;  /* 0x0000000099987211 */ /* 0x000fe400078408ff */
[----:B------:R-:W-:Y:S02]  /*9490*/  LEA.HI.X.SX32 R159, R159, R2, 0x1, P4 ;  /* 0x000000029f9f7211 */ /* 0x000fe400020f0eff */
[----:B------:R-:W-:Y:S02]  /*94a0*/  LEA R162, P4, R71, R0, 0x1 ;  /* 0x0000000047a27211 */ /* 0x000fe400078808ff */
[----:B------:R-:W-:-:S02]  /*94b0*/  LEA.HI.X.SX32 R153, R153, R2, 0x1, P2 ;  /* 0x0000000299997211 */ /* 0x000fc400010f0eff */
[----:B------:R-:W-:Y:S02]  /*94c0*/  LEA R156, P2, R157, R0, 0x1 ;  /* 0x000000009d9c7211 */ /* 0x000fe400078408ff */
[-C--:B------:R-:W-:Y:S02]  /*94d0*/  LEA.HI.X.SX32 R163, R71, R2.reuse, 0x1, P4 ;  /* 0x0000000247a37211 */ /* 0x080fe400020f0eff */
[----:B------:R-:W-:Y:S02]  /*94e0*/  LEA R71, R39, R173, 0x1 ;  /* 0x000000ad27477211 */ /* 0x000fe400078e08ff */
[----:B------:R-:W-:Y:S02]  /*94f0*/  LEA.HI.X.SX32 R157, R157, R2, 0x1, P2 ;  /* 0x000000029d9d7211 */ /* 0x000fe400010f0eff */
[-C--:B------:R-:W-:Y:S01]  /*9500*/  LEA R160, P2, R161, R0.reuse, 0x1 ;  /* 0x00000000a1a07211 */ /* 0x080fe200078408ff */
[----:B------:R-:W-:Y:S01]  /*9510*/  IMAD R177, R39, 0x2, R71 ;  /* 0x0000000227b17824 */ /* 0x000fe200078e0247 */
[----:B------:R-:W-:-:S02]  /*9520*/  LEA R166, P4, R167, R0, 0x1 ;  /* 0x00000000a7a67211 */ /* 0x000fc400078808ff */
[----:B------:R-:W-:Y:S01]  /*9530*/  LEA.HI.X.SX32 R161, R161, R2, 0x1, P2 ;  /* 0x00000002a1a17211 */ /* 0x000fe200010f0eff */
[----:B------:R-:W-:Y:S01]  /*9540*/  IMAD R179, R39, 0x2, R177 ;  /* 0x0000000227b37824 */ /* 0x000fe200078e02b1 */
[----:B------:R-:W-:Y:S02]  /*9550*/  LEA R164, P2, R165, R0, 0x1 ;  /* 0x00000000a5a47211 */ /* 0x000fe400078408ff */
[----:B------:R-:W-:Y:S02]  /*9560*/  LEA.HI.X.SX32 R167, R167, R2, 0x1, P4 ;  /* 0x00000002a7a77211 */ /* 0x000fe400020f0eff */
[----:B------:R-:W-:Y:S02]  /*9570*/  LEA R170, P4, R171, R0, 0x1 ;  /* 0x00000000abaa7211 */ /* 0x000fe400078808ff */
[----:B------:R-:W-:Y:S02]  /*9580*/  LEA.HI.X.SX32 R165, R165, R2, 0x1, P2 ;  /* 0x00000002a5a57211 */ /* 0x000fe400010f0eff */
[----:B------:R-:W-:-:S02]  /*9590*/  LEA R168, P2, R169, R0, 0x1 ;  /* 0x00000000a9a87211 */ /* 0x000fc400078408ff */
[----:B------:R-:W-:Y:S02]  /*95a0*/  LEA.HI.X.SX32 R171, R171, R2, 0x1, P4 ;  /* 0x00000002abab7211 */ /* 0x000fe400020f0eff */
[----:B------:R-:W-:Y:S02]  /*95b0*/  LEA R174, P4, R71, R0, 0x1 ;  /* 0x0000000047ae7211 */ /* 0x000fe400078808ff */
[----:B------:R-:W-:Y:S02]  /*95c0*/  LEA R181, R39, R179, 0x1 ;  /* 0x000000b327b57211 */ /* 0x000fe400078e08ff */
[----:B------:R-:W-:Y:S02]  /*95d0*/  LEA.HI.X.SX32 R169, R169, R2, 0x1, P2 ;  /* 0x00000002a9a97211 */ /* 0x000fe400010f0eff */
[----:B------:R-:W-:Y:S02]  /*95e0*/  PRMT R48, R48, 0x7632, R48 ;  /* 0x0000763230307816 */ /* 0x000fe40000000030 */
[----:B------:R-:W-:-:S02]  /*95f0*/  LEA R172, P2, R173, R0, 0x1 ;  /* 0x00000000adac7211 */ /* 0x000fc400078408ff */
[-C--:B------:R-:W-:Y:S01]  /*9600*/  LEA.HI.X.SX32 R175, R71, R2.reuse, 0x1, P4 ;  /* 0x0000000247af7211 */ /* 0x080fe200020f0eff */
[C---:B------:R-:W-:Y:S01]  /*9610*/  IMAD R71, R39.reuse, 0x2, R181 ;  /* 0x0000000227477824 */ /* 0x040fe200078e02b5 */
[----:B0-----:R-:W-:Y:S01]  /*9620*/  PRMT R42, R62, 0x7632, R42 ;  /* 0x000076323e2a7816 */ /* 0x001fe2000000002a */
[----:B------:R0:W-:Y:S01]  /*9630*/  STG.E.U16 [R78.64], R48 ;  /* 0x000000304e007986 */ /* 0x0001e2000c101506 */
[----:B------:R-:W-:Y:S01]  /*9640*/  PRMT R76, R76, 0x7632, R76 ;  /* 0x000076324c4c7816 */ /* 0x000fe2000000004c */
[----:B------:R-:W-:Y:S01]  /*9650*/  IMAD R39, R39, 0x2, R71 ;  /* 0x0000000227277824 */ /* 0x000fe200078e0247 */
[----:B------:R-:W-:Y:S01]  /*9660*/  PRMT R86, R86, 0x7632, R86 ;  /* 0x0000763256567816 */ /* 0x000fe20000000056 */
[----:B------:R-:W-:Y:S01]  /*9670*/  STG.E.U16 [R84.64], R42 ;  /* 0x0000002a54007986 */ /* 0x000fe2000c101506 */
[----:B--2---:R-:W-:Y:S02]  /*9680*/  PRMT R46, R46, 0x7632, R46 ;  /* 0x000076322e2e7816 */ /* 0x004fe4000000002e */
[----:B------:R-:W-:Y:S01]  /*9690*/  LEA.HI.X.SX32 R173, R173, R2, 0x1, P2 ;  /* 0x00000002adad7211 */ /* 0x000fe200010f0eff */
[----:B------:R-:W-:Y:S01]  /*96a0*/  STG.E.U16 [R94.64], R76 ;  /* 0x0000004c5e007986 */ /* 0x000fe2000c101506 */
[----:B------:R-:W-:-:S02]  /*96b0*/  PRMT R50, R60, 0x7632, R50 ;  /* 0x000076323c327816 */ /* 0x000fc40000000032 */
[-C--:B------:R-:W-:Y:S01]  /*96c0*/  LEA R176, P2, R177, R0.reuse, 0x1 ;  /* 0x00000000b1b07211 */ /* 0x080fe200078408ff */
[----:B------:R-:W-:Y:S01]  /*96d0*/  STG.E.U16 [R96.64], R86 ;  /* 0x0000005660007986 */ /* 0x000fe2000c101506 */
[----:B------:R-:W-:Y:S02]  /*96e0*/  LEA R178, P4, R179, R0, 0x1 ;  /* 0x00000000b3b27211 */ /* 0x000fe400078808ff */
[----:B-1----:R-:W-:Y:S01]  /*96f0*/  PRMT R74, R74, 0x7632, R74 ;  /* 0x000076324a4a7816 */ /* 0x002fe2000000004a */
[----:B------:R-:W-:Y:S01]  /*9700*/  STG.E.U16 [R98.64], R46 ;  /* 0x0000002e62007986 */ /* 0x000fe2000c101506 */
[----:B---3--:R-:W-:Y:S02]  /*9710*/  PRMT R52, R88, 0x7632, R52 ;  /* 0x0000763258347816 */ /* 0x008fe40000000034 */
[----:B------:R-:W-:Y:S01]  /*9720*/  PRMT R53, R54, 0x7632, R53 ;  /* 0x0000763236357816 */ /* 0x000fe20000000035 */
[----:B------:R-:W-:Y:S01]  /*9730*/  STG.E.U16 [R100.64], R50 ;  /* 0x0000003264007986 */ /* 0x000fe2000c101506 */
[----:B------:R-:W-:-:S02]  /*9740*/  PRMT R56, R92, 0x7632, R56 ;  /* 0x000076325c387816 */ /* 0x000fc40000000038 */
[----:B------:R-:W-:Y:S01]  /*9750*/  PRMT R54, R68, 0x7632, R54 ;  /* 0x0000763244367816 */ /* 0x000fe20000000036 */
[----:B------:R-:W-:Y:S01]  /*9760*/  STG.E.U16 [R102.64], R74 ;  /* 0x0000004a66007986 */ /* 0x000fe2000c101506 */
[-C--:B------:R-:W-:Y:S02]  /*9770*/  LEA.HI.X.SX32 R177, R177, R2.reuse, 0x1, P2 ;  /* 0x00000002b1b17211 */ /* 0x080fe400010f0eff */
[----:B------:R-:W-:Y:S01]  /*9780*/  LEA.HI.X.SX32 R179, R179, R2, 0x1, P4 ;  /* 0x00000002b3b37211 */ /* 0x000fe200020f0eff */
[----:B------:R-:W-:Y:S01]  /*9790*/  STG.E.U16 [R104.64], R52 ;  /* 0x0000003468007986 */ /* 0x000fe2000c101506 */
[----:B------:R-:W-:Y:S02]  /*97a0*/  PRMT R82, R82, 0x7632, R82 ;  /* 0x0000763252527816 */ /* 0x000fe40000000052 */
[-C--:B------:R-:W-:Y:S01]  /*97b0*/  LEA R180, P2, R181, R0.reuse, 0x1 ;  /* 0x00000000b5b47211 */ /* 0x080fe200078408ff */
[----:B------:R-:W-:Y:S01]  /*97c0*/  STG.E.U16 [R106.64], R53 ;  /* 0x000000356a007986 */ /* 0x000fe2000c101506 */
[----:B------:R-:W-:-:S02]  /*97d0*/  LEA R182, P5, R71, R0, 0x1 ;  /* 0x0000000047b67211 */ /* 0x000fc400078a08ff */
[----:B------:R-:W-:Y:S01]  /*97e0*/  LEA R38, P4, R39, R0, 0x1 ;  /* 0x0000000027267211 */ /* 0x000fe200078808ff */
[----:B------:R-:W-:Y:S01]  /*97f0*/  STG.E.U16 [R108.64], R54 ;  /* 0x000000366c007986 */ /* 0x000fe2000c101506 */
[----:B------:R-:W-:Y:S02]  /*9800*/  PRMT R0, R56, 0x7632, R0 ;  /* 0x0000763238007816 */ /* 0x000fe40000000000 */
[----:B----4-:R-:W-:Y:S01]  /*9810*/  PRMT R58, R66, 0x7632, R58 ;  /* 0x00007632423a7816 */ /* 0x010fe2000000003a */
[----:B------:R-:W-:Y:S01]  /*9820*/  STG.E.U16 [R110.64], R82 ;  /* 0x000000526e007986 */ /* 0x000fe2000c101506 */
[----:B------:R-:W-:Y:S02]  /*9830*/  PRMT R59, R80, 0x7632, R59 ;  /* 0x00007632503b7816 */ /* 0x000fe4000000003b */
[----:B------:R-:W-:Y:S01]  /*9840*/  PRMT R60, R90, 0x7632, R60 ;  /* 0x000076325a3c7816 */ /* 0x000fe2000000003c */
[----:B------:R-:W-:Y:S01]  /*9850*/  STG.E.U16 [R112.64], R56 ;  /* 0x0000003870007986 */ /* 0x000fe2000c101506 */
[----:B------:R-:W-:-:S02]  /*9860*/  LEA.HI.X.SX32 R181, R181, R2, 0x1, P2 ;  /* 0x00000002b5b57211 */ /* 0x000fc400010f0eff */
[-C--:B------:R-:W-:Y:S01]  /*9870*/  LEA.HI.X.SX32 R183, R71, R2.reuse, 0x1, P5 ;  /* 0x0000000247b77211 */ /* 0x080fe200028f0eff */
[----:B------:R1:W-:Y:S01]  /*9880*/  STG.E.U16 [R114.64], R0 ;  /* 0x0000000072007986 */ /* 0x0003e2000c101506 */
[----:B------:R-:W-:Y:S02]  /*9890*/  LEA.HI.X.SX32 R39, R39, R2, 0x1, P4 ;  /* 0x0000000227277211 */ /* 0x000fe400020f0eff */
[----:B------:R-:W-:Y:S01]  /*98a0*/  PRMT R2, R49, 0x7632, R2 ;  /* 0x0000763231027816 */ /* 0x000fe20000000002 */
[----:B------:R-:W-:Y:S01]  /*98b0*/  STG.E.U16 [R116.64], R58 ;  /* 0x0000003a74007986 */ /* 0x000fe2000c101506 */
[----:B0-----:R-:W-:Y:S02]  /*98c0*/  PRMT R78, R63, 0x7632, R78 ;  /* 0x000076323f4e7816 */ /* 0x001fe4000000004e */
[----:B------:R-:W-:Y:S01]  /*98d0*/  PRMT R79, R77, 0x7632, R79 ;  /* 0x000076324d4f7816 */ /* 0x000fe2000000004f */
[----:B------:R-:W-:Y:S01]  /*98e0*/  STG.E.U16 [R118.64], R59 ;  /* 0x0000003b76007986 */ /* 0x000fe2000c101506 */
[----:B------:R-:W-:-:S02]  /*98f0*/  PRMT R80, R87, 0x7632, R80 ;  /* 0x0000763257507816 */ /* 0x000fc40000000050 */
[----:B------:R-:W-:Y:S01]  /*9900*/  FSETP.NEU.AND P2, PT, R3, RZ, PT ;  /* 0x000000ff0300720b */ /* 0x000fe20003f4d000 */
[----:B------:R-:W-:Y:S01]  /*9910*/  STG.E.U16 [R120.64], R60 ;  /* 0x0000003c78007986 */ /* 0x000fe2000c101506 */
[----:B-1----:R-:W-:Y:S02]  /*9920*/  PRMT R0, R47, 0x7632, R0 ;  /* 0x000076322f007816 */ /* 0x002fe40000000000 */
[----:B------:R-:W-:Y:S01]  /*9930*/  PRMT R82, R61, 0x7632, R82 ;  /* 0x000076323d527816 */ /* 0x000fe20000000052 */
[----:B------:R-:W-:Y:S01]  /*9940*/  STG.E.U16 [R122.64], R49 ;  /* 0x000000317a007986 */ /* 0x000fe2000c101506 */
[----:B------:R-:W-:Y:S02]  /*9950*/  PRMT R3, R75, 0x7632, R3 ;  /* 0x000076324b037816 */ /* 0x000fe40000000003 */
[----:B------:R-:W-:Y:S01]  /*9960*/  PRMT R84, R89, 0x7632, R84 ;  /* 0x0000763259547816 */ /* 0x000fe20000000054 */
[----:B------:R-:W-:Y:S01]  /*9970*/  STG.E.U16 [R124.64], R63 ;  /* 0x0000003f7c007986 */ /* 0x000fe2000c101506 */
[----:B------:R-:W-:-:S02]  /*9980*/  PRMT R85, R55, 0x7632, R85 ;  /* 0x0000763237557816 */ /* 0x000fc40000000055 */
[----:B------:R-:W-:Y:S01]  /*9990*/  PRMT R86, R69, 0x7632, R86 ;  /* 0x0000763245567816 */ /* 0x000fe20000000056 */
[----:B------:R-:W-:Y:S01]  /*99a0*/  STG.E.U16 [R126.64], R77 ;  /* 0x0000004d7e007986 */ /* 0x000fe2000c101506 */
[----:B------:R-:W-:Y:S02]  /*99b0*/  FSETP.NEU.AND P5, PT, R5, RZ, PT ;  /* 0x000000ff0500720b */ /* 0x000fe40003fad000 */
[----:B------:R-:W-:Y:S01]  /*99c0*/  PRMT R88, R93, 0x7632, R88 ;  /* 0x000076325d587816 */ /* 0x000fe20000000058 */
[----:B------:R0:W-:Y:S01]  /*99d0*/  STG.E.U16 [R128.64], R87 ;  /* 0x0000005780007986 */ /* 0x0001e2000c101506 */
[----:B------:R-:W-:Y:S02]  /*99e0*/  PRMT R5, R57, 0x7632, R5 ;  /* 0x0000763239057816 */ /* 0x000fe40000000005 */
[----:B------:R-:W-:Y:S01]  /*99f0*/  PRMT R90, R67, 0x7632, R90 ;  /* 0x00007632435a7816 */ /* 0x000fe2000000005a */
[----:B------:R-:W-:Y:S01]  /*9a00*/  STG.E.U16 [R130.64], R47 ;  /* 0x0000002f82007986 */ /* 0x000fe2000c101506 */
[----:B------:R-:W-:-:S02]  /*9a10*/  PRMT R6, R81, 0x7632, R6 ;  /* 0x0000763251067816 */ /* 0x000fc40000000006 */
[----:B------:R-:W-:Y:S01]  /*9a20*/  PRMT R7, R91, 0x7632, R7 ;  /* 0x000076325b077816 */ /* 0x000fe20000000007 */
[----:B------:R-:W-:Y:S04]  /*9a30*/  STG.E.U16 [R132.64], R61 ;  /* 0x0000003d84007986 */ /* 0x000fe8000c101506 */
[----:B------:R-:W-:Y:S01]  /*9a40*/  STG.E.U16 [R134.64], R75 ;  /* 0x0000004b86007986 */ /* 0x000fe2000c101506 */
[----:B0-----:R-:W-:-:S03]  /*9a50*/  PRMT R87, R83, 0x7632, R87 ;  /* 0x0000763253577816 */ /* 0x001fc60000000057 */
[----:B------:R-:W-:Y:S04]  /*9a60*/  STG.E.U16 [R136.64], R89 ;  /* 0x0000005988007986 */ /* 0x000fe8000c101506 */
        /* <DEDUP_REMOVED lines=12> */
[----:B------:R0:W-:Y:S04]  /*9b30*/  STG.E.U16 [R162.64], R0 ;  /* 0x00000000a2007986 */ /* 0x0001e8000c101506 */
[----:B------:R-:W-:Y:S04]  /*9b40*/  STG.E.U16 [R164.64], R82 ;  /* 0x00000052a4007986 */ /* 0x000fe8000c101506 */
[----:B------:R1:W-:Y:S04]  /*9b50*/  STG.E.U16 [R166.64], R3 ;  /* 0x00000003a6007986 */ /* 0x0003e8000c101506 */
[----:B------:R2:W-:Y:S01]  /*9b60*/  STG.E.U16 [R168.64], R84 ;  /* 0x00000054a8007986 */ /* 0x0005e2000c101506 */
[----:B0-----:R-:W-:-:S03]  /*9b70*/  FSEL R0, R51, -INF , P2 ;  /* 0xff80000033007808 */ /* 0x001fc60001000000 */
[----:B------:R2:W-:Y:S02]  /*9b80*/  STG.E.U16 [R170.64], R85 ;  /* 0x00000055aa007986 */ /* 0x0005e4000c101506 */
[----:B------:R-:W-:Y:S02]  /*9b90*/  FFMA R22, R0, 0.69314718246459960938, R9 ;  /* 0x3f31721800167823 */ /* 0x000fe40000000009 */
[----:B------:R2:W-:Y:S01]  /*9ba0*/  STG.E.U16 [R172.64], R86 ;  /* 0x00000056ac007986 */ /* 0x0005e2000c101506 */
[----:B-1----:R-:W-:-:S03]  /*9bb0*/  FSEL R3, R70, -INF , P5 ;  /* 0xff80000046037808 */ /* 0x002fc60002800000 */
[----:B------:R2:W-:Y:S02]  /*9bc0*/  STG.E.U16 [R174.64], R87 ;  /* 0x00000057ae007986 */ /* 0x0005e4000c101506 */
[----:B------:R-:W-:Y:S02]  /*9bd0*/  FFMA R23, R3, 0.69314718246459960938, R8 ;  /* 0x3f31721803177823 */ /* 0x000fe40000000008 */
[----:B------:R2:W-:Y:S04]  /*9be0*/  STG.E.U16 [R176.64], R88 ;  /* 0x00000058b0007986 */ /* 0x0005e8000c101506 */
[----:B------:R2:W-:Y:S04]  /*9bf0*/  STG.E.U16 [R178.64], R5 ;  /* 0x00000005b2007986 */ /* 0x0005e8000c101506 */
[----:B------:R2:W-:Y:S04]  /*9c00*/  STG.E.U16 [R180.64], R90 ;  /* 0x0000005ab4007986 */ /* 0x0005e8000c101506 */
[----:B------:R2:W-:Y:S04]  /*9c10*/  STG.E.U16 [R182.64], R6 ;  /* 0x00000006b6007986 */ /* 0x0005e8000c101506 */
[----:B------:R2:W-:Y:S04]  /*9c20*/  STG.E.U16 [R38.64], R7 ;  /* 0x0000000726007986 */ /* 0x0005e8000c101506 */
[----:B------:R-:W-:Y:S06]  /*9c30*/  BAR.SYNC.DEFER_BLOCKING 0x0 ;  /* 0x0000000000007b1d */ /* 0x000fec0000010000 */
[----:B------:R2:W-:Y:S04]  /*9c40*/  STS.128 [R194.X4], R16 ;  /* 0x00000010c2007388 */ /* 0x0005e80000004c00 */
[----:B------:R2:W-:Y:S04]  /*9c50*/  STS.128 [R194.X4+0x80], R20 ;  /* 0x00008014c2007388 */ /* 0x0005e80000004c00 */
[----:B------:R-:W-:Y:S06]  /*9c60*/  BAR.SYNC.DEFER_BLOCKING 0x0 ;  /* 0x0000000000007b1d */ /* 0x000fec0000010000 */
[----:B------:R-:W-:Y:S05]  /*9c70*/  @P0 EXIT ;  /* 0x000000000000094d */ /* 0x000fea0003800000 */
[----:B--2---:R-:W0:Y:S01]  /*9c80*/  LDS R7, [R4] ;  /* 0x0000000004077984 */ /* 0x004e220000000800 */
[----:B------:R-:W-:Y:S01]  /*9c90*/  IMAD R0, R193, c[0x0][0x1cc], RZ ;  /* 0x00007300c1007a24 */ /* 0x000fe200078e02ff */
[C---:B------:R-:W-:Y:S01]  /*9ca0*/  SHF.L.U32 R3, R192.reuse, 0x2, RZ ;  /* 0x00000002c0037819 */ /* 0x040fe200000006ff */
[----:B------:R-:W-:-:S04]  /*9cb0*/  IMAD.HI R5, R192, 0x4, RZ ;  /* 0x00000004c0057827 */ /* 0x000fc800078e02ff */
[C---:B------:R-:W-:Y:S02]  /*9cc0*/  IMAD.SHL.U32 R2, R0.reuse, 0x4, RZ ;  /* 0x0000000400027824 */ /* 0x040fe400078e00ff */
[----:B------:R-:W-:-:S03]  /*9cd0*/  IMAD.HI R0, R0, 0x4, RZ ;  /* 0x0000000400007827 */ /* 0x000fc600078e02ff */
[----:B------:R-:W-:-:S04]  /*9ce0*/  IADD3 R2, P0, P1, R3, c[0x0][0x180], R2 ;  /* 0x0000600003027a10 */ /* 0x000fc8000791e002 */
[----:B------:R-:W-:-:S05]  /*9cf0*/  IADD3.X R3, R5, c[0x0][0x184], R0, P0, P1 ;  /* 0x0000610005037a10 */ /* 0x000fca00007e2400 */
[----:B0-----:R-:W-:Y:S01]  /*9d00*/  STG.E [R2.64], R7 ;  /* 0x0000000702007986 */ /* 0x001fe2000c101906 */
[----:B------:R-:W-:Y:S05]  /*9d10*/  EXIT ;  /* 0x000000000000794d */ /* 0x000fea0003800000 */
.L_x_20:
[----:B------:R-:W-:-:S00]  /*9d20*/  BRA `(.L_x_20) ;  /* 0xfffffff000007947 */ /* 0x000fc0000383ffff */
[----:B------:R-:W-:-:S00]  /*9d30*/  NOP ;  /* 0x0000000000007918 */ /* 0x000fc00000000000 */
        /* <DEDUP_REMOVED lines=12> */
.L_x_21:


//--------------------- .nv.global.init           --------------------------
	.section	.nv.global.init,"aw",@progbits
.nv.global.init:
	.type		_$_str,@object
	.size		_$_str,(.L_0 - _$_str)
_$_str:
        /*0000*/ 	.byte	0x5f, 0x5f, 0x43, 0x55, 0x44, 0x41, 0x5f, 0x46, 0x54, 0x5a, 0x00
.L_0:


//--------------------- .nv.shared.attn_fwd       --------------------------
	.section	.nv.shared.attn_fwd,"aw",@nobits
	.sectionflags	@""
	.align	16
